def attn_fwd(
    Q,
    K,
    V,
    Out,
    Lse,
    sm_scale,
    stride_qz,
    stride_qh,
    stride_qm,
    stride_qk,
    stride_kz,
    stride_kh,
    stride_kn,
    stride_kk,
    stride_vz,
    stride_vh,
    stride_vn,
    stride_vk,
    stride_oz,
    stride_oh,
    stride_om,
    stride_ok,
    seqlen_q,
    seqlen_k,
    BLOCK_M: tl.constexpr,
    BLOCK_N: tl.constexpr,
    HEAD_DIM: tl.constexpr,
    CAUSAL: tl.constexpr,
):
    start_m = tl.program_id(0)
    off_hz = tl.program_id(1)
    q_off = off_hz * stride_qh
    k_off = off_hz * stride_kh
    v_off = off_hz * stride_vh
    offs_m = start_m * BLOCK_M + tl.arange(0, BLOCK_M)
    offs_d = tl.arange(0, HEAD_DIM)
    offs_n = tl.arange(0, BLOCK_N)
    q_ptrs = Q + q_off + offs_m[:, None] * stride_qm + offs_d[None, :] * stride_qk
    k_ptrs = K + k_off + offs_d[:, None] * stride_kk + offs_n[None, :] * stride_kn
    v_ptrs = V + v_off + offs_n[:, None] * stride_vn + offs_d[None, :] * stride_vk
    m_i = tl.full([BLOCK_M], float("-inf"), dtype=tl.float32)
    l_i = tl.zeros([BLOCK_M], dtype=tl.float32) + 1.0
    acc = tl.zeros([BLOCK_M, HEAD_DIM], dtype=tl.float32)
    q = tl.load(q_ptrs)
    acc, l_i, m_i = _attn_fwd_inner(
        acc,
        l_i,
        m_i,
        q,
        k_ptrs,
        v_ptrs,
        sm_scale,
        stride_kn,
        stride_vn,
        start_m,
        seqlen_k,
        BLOCK_M,
        BLOCK_N,
        HEAD_DIM,
        CAUSAL,
    )
    acc = acc / l_i[:, None]
    lse = m_i + tl.math.log2(l_i) / 1.4426950408889634
    o_ptrs = (
        Out
        + off_hz * stride_oh
        + offs_m[:, None] * stride_om
        + offs_d[None, :] * stride_ok
    )
    tl.store(o_ptrs, acc.to(Out.dtype.element_ty))
    tl.store(Lse + off_hz * seqlen_q + offs_m, lse)

# config = {"BLOCK_M": 32, "BLOCK_N": 32, "HEAD_DIM": 32, "arch": "sm_90", "causal": false, "dtype": "fp16", "num_stages": 3, "num_warps": 8}
# arch = sm_90


// ===== COMPILED SASS (sm_90a) =====

	.target	sm_90a

	.elftype	@"ET_EXEC"


//--------------------- .note.nv.tkinfo           --------------------------
	.section	.note.nv.tkinfo,"",@"SHT_NOTE"
	.sectionflags	@"SHF_NOTE_NV_TKINFO"
	.tkinfo
        /*0018*/ 	.word	0x00000002
        /*0030*/ 	.string	""
        /*0030*/ 	.string	"ptxas"
        /*0030*/ 	.string	"Cuda compilation tools, release 13.0, V13.0.88"
        /*0030*/ 	.string	"Build cuda_13.0.r13.0/compiler.36424714_0"
        /*0030*/ 	.string	"-v  -suppress-debug-info  -lineinfo  -arch sm_90a "



//--------------------- .note.nv.cuinfo           --------------------------
	.section	.note.nv.cuinfo,"",@"SHT_NOTE"
	.sectionflags	@"SHF_NOTE_NV_CUINFO"
        /*0018*/ 	.short	0x0002
        /*001a*/ 	.short	0x005a
        /*001c*/ 	.short	0x0082
	.zero		2


//--------------------- .nv.info                  --------------------------
	.section	.nv.info,"",@"SHT_CUDA_INFO"
	.align	4


	//----- nvinfo : EIATTR_REGCOUNT
	.align		4
        /*0000*/ 	.byte	0x04, 0x2f
        /*0002*/ 	.short	(.L_2 - .L_1)
	.align		4
.L_1:
        /*0004*/ 	.word	index@(attn_fwd)
        /*0008*/ 	.word	0x00000050


	//----- nvinfo : EIATTR_FRAME_SIZE
	.align		4
.L_2:
        /*000c*/ 	.byte	0x04, 0x11
        /*000e*/ 	.short	(.L_4 - .L_3)
	.align		4
.L_3:
        /*0010*/ 	.word	index@(attn_fwd)
        /*0014*/ 	.word	0x00000000


	//----- nvinfo : EIATTR_MIN_STACK_SIZE
	.align		4
.L_4:
        /*0018*/ 	.byte	0x04, 0x12
        /*001a*/ 	.short	(.L_6 - .L_5)
	.align		4
.L_5:
        /*001c*/ 	.word	index@(attn_fwd)
        /*0020*/ 	.word	0x00000000
.L_6:


//--------------------- .nv.compat                --------------------------
	.section	.nv.compat,"",@"SHT_CUDA_COMPAT_INFO"
	.align	4
        /*0000*/ 	.byte	0x02, 0x09, 0x01, 0x00, 0x02, 0x02, 0x01, 0x00, 0x02, 0x05, 0x05, 0x00, 0x03, 0x07, 0x01, 0x01
        /*0010*/ 	.byte	0x02, 0x03, 0x00, 0x00, 0x02, 0x06, 0x01, 0x00, 0x04, 0x0b, 0x08, 0x00, 0x00, 0x00, 0x00, 0x00
        /*0020*/ 	.byte	0x00, 0x00, 0x00, 0x00


//--------------------- .nv.info.attn_fwd         --------------------------
	.section	.nv.info.attn_fwd,"",@"SHT_CUDA_INFO"
	.sectionflags	@""
	.align	4


	//----- nvinfo : EIATTR_CUDA_API_VERSION
	.align		4
        /*0000*/ 	.byte	0x04, 0x37
        /*0002*/ 	.short	(.L_8 - .L_7)
.L_7:
        /*0004*/ 	.word	0x00000082


	//----- nvinfo : EIATTR_KPARAM_INFO
	.align		4
.L_8:
        /*0008*/ 	.byte	0x04, 0x17
        /*000a*/ 	.short	(.L_10 - .L_9)
.L_9:
        /*000c*/ 	.word	0x00000000
        /*0010*/ 	.short	0x0019
        /*0012*/ 	.short	0x0080
        /*0014*/ 	.byte	0x00, 0xf4, 0x21, 0x00


	//----- nvinfo : EIATTR_KPARAM_INFO
	.align		4
.L_10:
        /*0018*/ 	.byte	0x04, 0x17
        /*001a*/ 	.short	(.L_12 - .L_11)
.L_11:
        /*001c*/ 	.word	0x00000000
        /*0020*/ 	.short	0x0018
        /*0022*/ 	.short	0x0078
        /*0024*/ 	.byte	0x00, 0xf4, 0x21, 0x00


	//----- nvinfo : EIATTR_KPARAM_INFO
	.align		4
.L_12:
        /*0028*/ 	.byte	0x04, 0x17
        /*002a*/ 	.short	(.L_14 - .L_13)
.L_13:
        /*002c*/ 	.word	0x00000000
        /*0030*/ 	.short	0x0017
        /*0032*/ 	.short	0x0070
        /*0034*/ 	.byte	0x00, 0xf0, 0x11, 0x00


	//----- nvinfo : EIATTR_KPARAM_INFO
	.align		4
.L_14:
        /*0038*/ 	.byte	0x04, 0x17
        /*003a*/ 	.short	(.L_16 - .L_15)
.L_15:
        /*003c*/ 	.word	0x00000000
        /*0040*/ 	.short	0x0016
        /*0042*/ 	.short	0x006c
        /*0044*/ 	.byte	0x00, 0xf0, 0x11, 0x00


	//----- nvinfo : EIATTR_KPARAM_INFO
	.align		4
.L_16:
        /*0048*/ 	.byte	0x04, 0x17
        /*004a*/ 	.short	(.L_18 - .L_17)
.L_17:
        /*004c*/ 	.word	0x00000000
        /*0050*/ 	.short	0x0015
        /*0052*/ 	.short	0x0068
        /*0054*/ 	.byte	0x00, 0xf0, 0x11, 0x00


	//----- nvinfo : EIATTR_KPARAM_INFO
	.align		4
.L_18:
        /*0058*/ 	.byte	0x04, 0x17
        /*005a*/ 	.short	(.L_20 - .L_19)
.L_19:
        /*005c*/ 	.word	0x00000000
        /*0060*/ 	.short	0x0014
        /*0062*/ 	.short	0x0064
        /*0064*/ 	.byte	0x00, 0xf0, 0x11, 0x00


	//----- nvinfo : EIATTR_KPARAM_INFO
	.align		4
.L_20:
        /*0068*/ 	.byte	0x04, 0x17
        /*006a*/ 	.short	(.L_22 - .L_21)
.L_21:
        /*006c*/ 	.word	0x00000000
        /*0070*/ 	.short	0x0013
        /*0072*/ 	.short	0x0060
        /*0074*/ 	.byte	0x00, 0xf0, 0x11, 0x00


	//----- nvinfo : EIATTR_KPARAM_INFO
	.align		4
.L_22:
        /*0078*/ 	.byte	0x04, 0x17
        /*007a*/ 	.short	(.L_24 - .L_23)
.L_23:
        /*007c*/ 	.word	0x00000000
        /*0080*/ 	.short	0x0012
        /*0082*/ 	.short	0x005c
        /*0084*/ 	.byte	0x00, 0xf0, 0x11, 0x00


	//----- nvinfo : EIATTR_KPARAM_INFO
	.align		4
.L_24:
        /*0088*/ 	.byte	0x04, 0x17
        /*008a*/ 	.short	(.L_26 - .L_25)
.L_25:
        /*008c*/ 	.word	0x00000000
        /*0090*/ 	.short	0x0011
        /*0092*/ 	.short	0x0058
        /*0094*/ 	.byte	0x00, 0xf0, 0x11, 0x00


	//----- nvinfo : EIATTR_KPARAM_INFO
	.align		4
.L_26:
        /*0098*/ 	.byte	0x04, 0x17
        /*009a*/ 	.short	(.L_28 - .L_27)
.L_27:
        /*009c*/ 	.word	0x00000000
        /*00a0*/ 	.short	0x0010
        /*00a2*/ 	.short	0x0054
        /*00a4*/ 	.byte	0x00, 0xf0, 0x11, 0x00


	//----- nvinfo : EIATTR_KPARAM_INFO
	.align		4
.L_28:
        /*00a8*/ 	.byte	0x04, 0x17
        /*00aa*/ 	.short	(.L_30 - .L_29)
.L_29:
        /*00ac*/ 	.word	0x00000000
        /*00b0*/ 	.short	0x000f
        /*00b2*/ 	.short	0x0050
        /*00b4*/ 	.byte	0x00, 0xf0, 0x11, 0x00


	//----- nvinfo : EIATTR_KPARAM_INFO
	.align		4
.L_30:
        /*00b8*/ 	.byte	0x04, 0x17
        /*00ba*/ 	.short	(.L_32 - .L_31)
.L_31:
        /*00bc*/ 	.word	0x00000000
        /*00c0*/ 	.short	0x000e
        /*00c2*/ 	.short	0x004c
        /*00c4*/ 	.byte	0x00, 0xf0, 0x11, 0x00


	//----- nvinfo : EIATTR_KPARAM_INFO
	.align		4
.L_32:
        /*00c8*/ 	.byte	0x04, 0x17
        /*00ca*/ 	.short	(.L_34 - .L_33)
.L_33:
        /*00cc*/ 	.word	0x00000000
        /*00d0*/ 	.short	0x000d
        /*00d2*/ 	.short	0x0048
        /*00d4*/ 	.byte	0x00, 0xf0, 0x11, 0x00


	//----- nvinfo : EIATTR_KPARAM_INFO
	.align		4
.L_34:
        /*00d8*/ 	.byte	0x04, 0x17
        /*00da*/ 	.short	(.L_36 - .L_35)
.L_35:
        /*00dc*/ 	.word	0x00000000
        /*00e0*/ 	.short	0x000c
        /*00e2*/ 	.short	0x0044
        /*00e4*/ 	.byte	0x00, 0xf0, 0x11, 0x00


	//----- nvinfo : EIATTR_KPARAM_INFO
	.align		4
.L_36:
        /*00e8*/ 	.byte	0x04, 0x17
        /*00ea*/ 	.short	(.L_38 - .L_37)
.L_37:
        /*00ec*/ 	.word	0x00000000
        /*00f0*/ 	.short	0x000b
        /*00f2*/ 	.short	0x0040
        /*00f4*/ 	.byte	0x00, 0xf0, 0x11, 0x00


	//----- nvinfo : EIATTR_KPARAM_INFO
	.align		4
.L_38:
        /*00f8*/ 	.byte	0x04, 0x17
        /*00fa*/ 	.short	(.L_40 - .L_39)
.L_39:
        /*00fc*/ 	.word	0x00000000
        /*0100*/ 	.short	0x000a
        /*0102*/ 	.short	0x003c
        /*0104*/ 	.byte	0x00, 0xf0, 0x11, 0x00


	//----- nvinfo : EIATTR_KPARAM_INFO
	.align		4
.L_40:
        /*0108*/ 	.byte	0x04, 0x17
        /*010a*/ 	.short	(.L_42 - .L_41)
.L_41:
        /*010c*/ 	.word	0x00000000
        /*0110*/ 	.short	0x0009
        /*0112*/ 	.short	0x0038
        /*0114*/ 	.byte	0x00, 0xf0, 0x11, 0x00


	//----- nvinfo : EIATTR_KPARAM_INFO
	.align		4
.L_42:
        /*0118*/ 	.byte	0x04, 0x17
        /*011a*/ 	.short	(.L_44 - .L_43)
.L_43:
        /*011c*/ 	.word	0x00000000
        /*0120*/ 	.short	0x0008
        /*0122*/ 	.short	0x0034
        /*0124*/ 	.byte	0x00, 0xf0, 0x11, 0x00


	//----- nvinfo : EIATTR_KPARAM_INFO
	.align		4
.L_44:
        /*0128*/ 	.byte	0x04, 0x17
        /*012a*/ 	.short	(.L_46 - .L_45)
.L_45:
        /*012c*/ 	.word	0x00000000
        /*0130*/ 	.short	0x0007
        /*0132*/ 	.short	0x0030
        /*0134*/ 	.byte	0x00, 0xf0, 0x11, 0x00


	//----- nvinfo : EIATTR_KPARAM_INFO
	.align		4
.L_46:
        /*0138*/ 	.byte	0x04, 0x17
        /*013a*/ 	.short	(.L_48 - .L_47)
.L_47:
        /*013c*/ 	.word	0x00000000
        /*0140*/ 	.short	0x0006
        /*0142*/ 	.short	0x002c
        /*0144*/ 	.byte	0x00, 0xf0, 0x11, 0x00


	//----- nvinfo : EIATTR_KPARAM_INFO
	.align		4
.L_48:
        /*0148*/ 	.byte	0x04, 0x17
        /*014a*/ 	.short	(.L_50 - .L_49)
.L_49:
        /*014c*/ 	.word	0x00000000
        /*0150*/ 	.short	0x0005
        /*0152*/ 	.short	0x0028
        /*0154*/ 	.byte	0x00, 0xf0, 0x11, 0x00


	//----- nvinfo : EIATTR_KPARAM_INFO
	.align		4
.L_50:
        /*0158*/ 	.byte	0x04, 0x17
        /*015a*/ 	.short	(.L_52 - .L_51)
.L_51:
        /*015c*/ 	.word	0x00000000
        /*0160*/ 	.short	0x0004
        /*0162*/ 	.short	0x0020
        /*0164*/ 	.byte	0x00, 0xf4, 0x21, 0x00


	//----- nvinfo : EIATTR_KPARAM_INFO
	.align		4
.L_52:
        /*0168*/ 	.byte	0x04, 0x17
        /*016a*/ 	.short	(.L_54 - .L_53)
.L_53:
        /*016c*/ 	.word	0x00000000
        /*0170*/ 	.short	0x0003
        /*0172*/ 	.short	0x0018
        /*0174*/ 	.byte	0x00, 0xf4, 0x21, 0x00


	//----- nvinfo : EIATTR_KPARAM_INFO
	.align		4
.L_54:
        /*0178*/ 	.byte	0x04, 0x17
        /*017a*/ 	.short	(.L_56 - .L_55)
.L_55:
        /*017c*/ 	.word	0x00000000
        /*0180*/ 	.short	0x0002
        /*0182*/ 	.short	0x0010
        /*0184*/ 	.byte	0x00, 0xf4, 0x21, 0x00


	//----- nvinfo : EIATTR_KPARAM_INFO
	.align		4
.L_56:
        /*0188*/ 	.byte	0x04, 0x17
        /*018a*/ 	.short	(.L_58 - .L_57)
.L_57:
        /*018c*/ 	.word	0x00000000
        /*0190*/ 	.short	0x0001
        /*0192*/ 	.short	0x0008
        /*0194*/ 	.byte	0x00, 0xf4, 0x21, 0x00


	//----- nvinfo : EIATTR_KPARAM_INFO
	.align		4
.L_58:
        /*0198*/ 	.byte	0x04, 0x17
        /*019a*/ 	.short	(.L_60 - .L_59)
.L_59:
        /*019c*/ 	.word	0x00000000
        /*01a0*/ 	.short	0x0000
        /*01a2*/ 	.short	0x0000
        /*01a4*/ 	.byte	0x00, 0xf4, 0x21, 0x00


	//----- nvinfo : EIATTR_SPARSE_MMA_MASK
	.align		4
.L_60:
        /*01a8*/ 	.byte	0x03, 0x50
        /*01aa*/ 	.short	0x0000


	//----- nvinfo : EIATTR_MAXREG_COUNT
	.align		4
        /*01ac*/ 	.byte	0x03, 0x1b
        /*01ae*/ 	.short	0x00ff


	//----- nvinfo : EIATTR_NUM_BARRIERS
	.align		4
        /*01b0*/ 	.byte	0x02, 0x4c
        /*01b2*/ 	.byte	0x01
	.zero		1


	//----- nvinfo : EIATTR_MERCURY_ISA_VERSION
	.align		4
        /*01b4*/ 	.byte	0x03, 0x5f
        /*01b6*/ 	.short	0x0101


	//----- nvinfo : EIATTR_COOP_GROUP_MASK_REGIDS
	.align		4
        /*01b8*/ 	.byte	0x04, 0x29
        /*01ba*/ 	.short	(.L_62 - .L_61)


	//   ....[0]....
.L_61:
        /*01bc*/ 	.word	0xffffffff


	//   ....[1]....
        /*01c0*/ 	.word	0xffffffff


	//   ....[2]....
        /*01c4*/ 	.word	0xffffffff


	//   ....[3]....
        /*01c8*/ 	.word	0xffffffff


	//   ....[4]....
        /*01cc*/ 	.word	0xffffffff


	//   ....[5]....
        /*01d0*/ 	.word	0xffffffff


	//   ....[6]....
        /*01d4*/ 	.word	0xffffffff


	//   ....[7]....
        /*01d8*/ 	.word	0xffffffff


	//----- nvinfo : EIATTR_COOP_GROUP_INSTR_OFFSETS
	.align		4
.L_62:
        /*01dc*/ 	.byte	0x04, 0x28
        /*01de*/ 	.short	(.L_64 - .L_63)


	//   ....[0]....
.L_63:
        /*01e0*/ 	.word	0x00000db0


	//   ....[1]....
        /*01e4*/ 	.word	0x00000e00


	//   ....[2]....
        /*01e8*/ 	.word	0x00000e20


	//   ....[3]....
        /*01ec*/ 	.word	0x00000e40


	//   ....[4]....
        /*01f0*/ 	.word	0x00001480


	//   ....[5]....
        /*01f4*/ 	.word	0x00001490


	//   ....[6]....
        /*01f8*/ 	.word	0x00001520


	//   ....[7]....
        /*01fc*/ 	.word	0x00001540


	//----- nvinfo : EIATTR_EXIT_INSTR_OFFSETS
	.align		4
.L_64:
        /*0200*/ 	.byte	0x04, 0x1c
        /*0202*/ 	.short	(.L_66 - .L_65)


	//   ....[0]....
.L_65:
        /*0204*/ 	.word	0x00002360


	//   ....[1]....
        /*0208*/ 	.word	0x00002390


	//----- nvinfo : EIATTR_REQNTID
	.align		4
.L_66:
        /*020c*/ 	.byte	0x04, 0x10
        /*020e*/ 	.short	(.L_68 - .L_67)
.L_67:
        /*0210*/ 	.word	0x00000100
        /*0214*/ 	.word	0x00000001
        /*0218*/ 	.word	0x00000001


	//----- nvinfo : EIATTR_CBANK_PARAM_SIZE
	.align		4
.L_68:
        /*021c*/ 	.byte	0x03, 0x19
        /*021e*/ 	.short	0x0088


	//----- nvinfo : EIATTR_PARAM_CBANK
	.align		4
        /*0220*/ 	.byte	0x04, 0x0a
        /*0222*/ 	.short	(.L_70 - .L_69)
	.align		4
.L_69:
        /*0224*/ 	.word	index@(.nv.constant0.attn_fwd)
        /*0228*/ 	.short	0x0210
        /*022a*/ 	.short	0x0088


	//----- nvinfo : EIATTR_SW_WAR
	.align		4
.L_70:
        /*022c*/ 	.byte	0x04, 0x36
        /*022e*/ 	.short	(.L_72 - .L_71)
.L_71:
        /*0230*/ 	.word	0x00000008
.L_72:


//--------------------- .nv.callgraph             --------------------------
	.section	.nv.callgraph,"",@"SHT_CUDA_CALLGRAPH"
	.align	4
	.sectionentsize	8
	.align		4
        /*0000*/ 	.word	0x00000000
	.align		4
        /*0004*/ 	.word	0xffffffff
	.align		4
        /*0008*/ 	.word	0x00000000
	.align		4
        /*000c*/ 	.word	0xfffffffe
	.align		4
        /*0010*/ 	.word	0x00000000
	.align		4
        /*0014*/ 	.word	0xfffffffd
	.align		4
        /*0018*/ 	.word	0x00000000
	.align		4
        /*001c*/ 	.word	0xfffffffc


//--------------------- .nv.constant4             --------------------------
	.section	.nv.constant4,"a",@progbits
	.align	8
	.align		8
.nv.constant4:
        /*0000*/ 	.dword	_$_str


//--------------------- .text.attn_fwd            --------------------------
	.section	.text.attn_fwd,"ax",@progbits
	.align	128
        .global         attn_fwd
        .type           attn_fwd,@function
        .size           attn_fwd,(.L_x_3 - attn_fwd)
        .other          attn_fwd,@"STO_CUDA_ENTRY STV_DEFAULT"
attn_fwd:
.text.attn_fwd:
[----:B------:R-:W-:Y:S01]  /*0000*/  LDC R1, c[0x0][0x28] ;  /* 0x00000a00ff017b82 */ /* 0x000fe20000000800 */
[----:B------:R-:W0:Y:S07]  /*0010*/  S2R R16, SR_TID.X ;  /* 0x0000000000107919 */ /* 0x000e2e0000002100 */
[----:B------:R-:W1:Y:S01]  /*0020*/  S2UR UR9, SR_CTAID.Y ;  /* 0x00000000000979c3 */ /* 0x000e620000002600 */
[----:B------:R-:W-:Y:S01]  /*0030*/  ULDC.64 UR4, c[0x0][0x240] ;  /* 0x0000900000047ab9 */ /* 0x000fe20000000a00 */
[----:B------:R-:W-:Y:S01]  /*0040*/  ULDC.64 UR14, c[0x0][0x208] ;  /* 0x00008200000e7ab9 */ /* 0x000fe20000000a00 */
[----:B------:R-:W2:Y:S01]  /*0050*/  S2R R0, SR_CTAID.X ;  /* 0x0000000000007919 */ /* 0x000ea20000002500 */
[----:B------:R-:W-:-:S04]  /*0060*/  ULDC UR16, c[0x0][0x280] ;  /* 0x0000a00000107ab9 */ /* 0x000fc80000000800 */
[----:B------:R-:W3:Y:S08]  /*0070*/  LDC R11, c[0x0][0x248] ;  /* 0x00009200ff0b7b82 */ /* 0x000ef00000000800 */
[----:B------:R-:W4:Y:S01]  /*0080*/  LDC.64 R14, c[0x0][0x210] ;  /* 0x00008400ff0e7b82 */ /* 0x000f220000000a00 */
[----:B-1----:R-:W-:-:S04]  /*0090*/  UIMAD UR4, UR9, UR4, URZ ;  /* 0x00000004090472a4 */ /* 0x002fc8000f8e023f */
[----:B------:R-:W-:Y:S01]  /*00a0*/  USHF.L.U32 UR6, UR4, 0x1, URZ ;  /* 0x0000000104067899 */ /* 0x000fe2000800063f */
[----:B0-----:R-:W-:Y:S02]  /*00b0*/  LOP3.LUT R9, R16, 0x1f, RZ, 0xc0, !PT ;  /* 0x0000001f10097812 */ /* 0x001fe400078ec0ff */
[----:B------:R-:W-:Y:S02]  /*00c0*/  SHF.R.U32.HI R8, RZ, 0x5, R16 ;  /* 0x00000005ff087819 */ /* 0x000fe40000011610 */
[----:B--2---:R-:W-:Y:S02]  /*00d0*/  LEA R49, R0, R9, 0x5 ;  /* 0x0000000900317211 */ /* 0x004fe400078e28ff */
[----:B------:R-:W-:Y:S02]  /*00e0*/  SGXT.U32 R8, R8, 0x3 ;  /* 0x000000030808781a */ /* 0x000fe40000000000 */
[----:B------:R-:W-:Y:S01]  /*00f0*/  LEA.HI R7, R16, 0x18, RZ, 0x1b ;  /* 0x0000001810077811 */ /* 0x000fe200078fd8ff */
[----:B------:R-:W-:Y:S01]  /*0100*/  IMAD R0, R49, UR5, RZ ;  /* 0x0000000531007c24 */ /* 0x000fe2000f8e02ff */
[----:B------:R-:W-:Y:S01]  /*0110*/  UIMAD.WIDE UR4, UR4, 0x2, URZ ;  /* 0x00000002040478a5 */ /* 0x000fe2000f8e023f */
[----:B---3--:R-:W-:-:S02]  /*0120*/  IMAD R5, R8, R11, RZ ;  /* 0x0000000b08057224 */ /* 0x008fc400078e02ff */
[----:B------:R-:W-:Y:S01]  /*0130*/  IMAD R13, R7, R11, RZ ;  /* 0x0000000b070d7224 */ /* 0x000fe200078e02ff */
[C---:B------:R-:W-:Y:S01]  /*0140*/  SHF.L.U32 R3, R0.reuse, 0x1, RZ ;  /* 0x0000000100037819 */ /* 0x040fe200000006ff */
[----:B------:R-:W-:Y:S01]  /*0150*/  IMAD.HI R0, R0, 0x2, RZ ;  /* 0x0000000200007827 */ /* 0x000fe200078e02ff */
[----:B------:R-:W-:Y:S02]  /*0160*/  LEA R6, R11, R5, 0x3 ;  /* 0x000000050b067211 */ /* 0x000fe400078e18ff */
[----:B----4-:R-:W-:Y:S02]  /*0170*/  IADD3 R12, P0, P1, R3, UR6, R14 ;  /* 0x00000006030c7c10 */ /* 0x010fe4000f91e00e */
[----:B------:R-:W-:Y:S02]  /*0180*/  LEA R11, R11, R6, 0x3 ;  /* 0x000000060b0b7211 */ /* 0x000fe400078e18ff */
[----:B------:R-:W-:Y:S02]  /*0190*/  IADD3.X R0, R0, UR5, R15, P0, P1 ;  /* 0x0000000500007c10 */ /* 0x000fe400087e240f */
[----:B------:R-:W-:-:S02]  /*01a0*/  LEA R2, P0, R5, R12, 0x1 ;  /* 0x0000000c05027211 */ /* 0x000fc400078008ff */
[CC--:B------:R-:W-:Y:S02]  /*01b0*/  LEA R4, P1, R6.reuse, R12.reuse, 0x1 ;  /* 0x0000000c06047211 */ /* 0x0c0fe400078208ff */
[-C--:B------:R-:W-:Y:S02]  /*01c0*/  LEA R10, P2, R11, R12.reuse, 0x1 ;  /* 0x0000000c0b0a7211 */ /* 0x080fe400078408ff */
[----:B------:R-:W-:Y:S02]  /*01d0*/  LEA R12, P3, R13, R12, 0x1 ;  /* 0x0000000c0d0c7211 */ /* 0x000fe400078608ff */
[-C--:B------:R-:W-:Y:S02]  /*01e0*/  LEA.HI.X.SX32 R3, R5, R0.reuse, 0x1, P0 ;  /* 0x0000000005037211 */ /* 0x080fe400000f0eff */
[-C--:B------:R-:W-:Y:S02]  /*01f0*/  LEA.HI.X.SX32 R5, R6, R0.reuse, 0x1, P1 ;  /* 0x0000000006057211 */ /* 0x080fe400008f0eff */
[-C--:B------:R-:W-:Y:S01]  /*0200*/  LEA.HI.X.SX32 R11, R11, R0.reuse, 0x1, P2 ;  /* 0x000000000b0b7211 */ /* 0x080fe200010f0eff */
[----:B------:R0:W2:Y:S01]  /*0210*/  LDG.E.U16 R15, desc[UR14][R2.64] ;  /* 0x0000000e020f7981 */ /* 0x0000a2000c1e1500 */
[----:B------:R-:W-:-:S03]  /*0220*/  LEA.HI.X.SX32 R13, R13, R0, 0x1, P3 ;  /* 0x000000000d0d7211 */ /* 0x000fc600018f0eff */
[----:B------:R1:W3:Y:S04]  /*0230*/  LDG.E.U16 R5, desc[UR14][R4.64] ;  /* 0x0000000e04057981 */ /* 0x0002e8000c1e1500 */
[----:B------:R-:W4:Y:S04]  /*0240*/  LDG.E.U16 R11, desc[UR14][R10.64] ;  /* 0x0000000e0a0b7981 */ /* 0x000f28000c1e1500 */
[----:B------:R-:W5:Y:S01]  /*0250*/  LDG.E.U16 R13, desc[UR14][R12.64] ;  /* 0x0000000e0c0d7981 */ /* 0x000f62000c1e1500 */
[----:B------:R-:W0:Y:S01]  /*0260*/  S2UR UR8, SR_CgaCtaId ;  /* 0x00000000000879c3 */ /* 0x000e220000008800 */
[----:B------:R-:W-:Y:S01]  /*0270*/  UISETP.GE.AND UP0, UPT, UR16, 0x1, UPT ;  /* 0x000000011000788c */ /* 0x000fe2000bf06270 */
[C---:B------:R-:W-:Y:S01]  /*0280*/  LOP3.LUT R0, R16.reuse, 0xc0, RZ, 0xc0, !PT ;  /* 0x000000c010007812 */ /* 0x040fe200078ec0ff */
[----:B------:R-:W-:Y:S01]  /*0290*/  UMOV UR4, 0x400 ;  /* 0x0000040000047882 */ /* 0x000fe20000000000 */
[----:B------:R-:W-:-:S03]  /*02a0*/  SHF.L.U32 R14, R16, 0x1, RZ ;  /* 0x00000001100e7819 */ /* 0x000fc600000006ff */
[----:B------:R-:W-:Y:S02]  /*02b0*/  PLOP3.LUT P0, PT, PT, PT, UP0, 0x80, 0x0 ;  /* 0x000000000000781c */ /* 0x000fe40003f0f008 */
[----:B------:R-:W-:-:S04]  /*02c0*/  SHF.R.U32.HI R17, RZ, 0x2, R0 ;  /* 0x00000002ff117819 */ /* 0x000fc80000011600 */
[----:B------:R-:W-:Y:S01]  /*02d0*/  LOP3.LUT R0, R17, 0x1fe, R14, 0x78, !PT ;  /* 0x000001fe11007812 */ /* 0x000fe200078e780e */
[----:B0-----:R-:W-:Y:S01]  /*02e0*/  ULEA UR8, UR8, UR4, 0x18 ;  /* 0x0000000408087291 */ /* 0x001fe2000f8ec03f */
[----:B------:R-:W-:Y:S02]  /*02f0*/  MOV R6, 0xff800000 ;  /* 0xff80000000067802 */ /* 0x000fe40000000f00 */
[----:B------:R-:W-:Y:S02]  /*0300*/  CS2R R24, SRZ ;  /* 0x0000000000187805 */ /* 0x000fe4000001ff00 */
[----:B------:R-:W-:Y:S02]  /*0310*/  MOV R3, 0x3f800000 ;  /* 0x3f80000000037802 */ /* 0x000fe40000000f00 */
[----:B------:R-:W-:Y:S02]  /*0320*/  CS2R R26, SRZ ;  /* 0x00000000001a7805 */ /* 0x000fe4000001ff00 */
[----:B------:R-:W-:-:S02]  /*0330*/  MOV R48, 0x3f800000 ;  /* 0x3f80000000307802 */ /* 0x000fc40000000f00 */
[----:B------:R-:W-:Y:S02]  /*0340*/  CS2R R32, SRZ ;  /* 0x0000000000207805 */ /* 0x000fe4000001ff00 */
[----:B------:R-:W-:Y:S02]  /*0350*/  MOV R2, 0xff800000 ;  /* 0xff80000000027802 */ /* 0x000fe40000000f00 */
[----:B------:R-:W-:Y:S02]  /*0360*/  CS2R R34, SRZ ;  /* 0x0000000000227805 */ /* 0x000fe4000001ff00 */
[----:B------:R-:W-:Y:S02]  /*0370*/  CS2R R36, SRZ ;  /* 0x0000000000247805 */ /* 0x000fe4000001ff00 */
[----:B------:R-:W-:Y:S02]  /*0380*/  CS2R R38, SRZ ;  /* 0x0000000000267805 */ /* 0x000fe4000001ff00 */
[----:B------:R-:W-:-:S02]  /*0390*/  CS2R R20, SRZ ;  /* 0x0000000000147805 */ /* 0x000fc4000001ff00 */
[----:B------:R-:W-:Y:S02]  /*03a0*/  CS2R R22, SRZ ;  /* 0x0000000000167805 */ /* 0x000fe4000001ff00 */
[C---:B-1----:R-:W-:Y:S01]  /*03b0*/  SHF.L.U32 R4, R16.reuse, 0x3, RZ ;  /* 0x0000000310047819 */ /* 0x042fe200000006ff */
[----:B--2---:R-:W-:Y:S04]  /*03c0*/  STS.U16 [R0+UR8], R15 ;  /* 0x0000000f00007988 */ /* 0x004fe80008000408 */
[----:B---3--:R0:W-:Y:S04]  /*03d0*/  STS.U16 [R0+UR8+0x200], R5 ;  /* 0x0002000500007988 */ /* 0x0081e80008000408 */
[----:B----4-:R1:W-:Y:S04]  /*03e0*/  STS.U16 [R0+UR8+0x400], R11 ;  /* 0x0004000b00007988 */ /* 0x0103e80008000408 */
[----:B-----5:R1:W-:Y:S01]  /*03f0*/  STS.U16 [R0+UR8+0x600], R13 ;  /* 0x0006000d00007988 */ /* 0x0203e20008000408 */
[----:B0-----:R-:W-:Y:S01]  /*0400*/  IMAD.SHL.U32 R5, R16, 0x20, RZ ;  /* 0x0000002010057824 */ /* 0x001fe200078e00ff */
[----:B------:R-:W-:Y:S06]  /*0410*/  @!P0 BRA `(.L_x_0) ;  /* 0x0000001000988947 */ /* 0x000fec0003800000 */
[----:B------:R-:W-:Y:S01]  /*0420*/  LOP3.LUT R3, R14, 0x10, RZ, 0xc0, !PT ;  /* 0x000000100e037812 */ /* 0x000fe200078ec0ff */
[----:B------:R-:W-:Y:S01]  /*0430*/  ULDC.64 UR10, c[0x0][0x250] ;  /* 0x00009400000a7ab9 */ /* 0x000fe20000000a00 */
[----:B------:R-:W-:Y:S01]  /*0440*/  SHF.L.U32 R2, R16, 0x6, RZ ;  /* 0x0000000610027819 */ /* 0x000fe200000006ff */
[----:B------:R-:W-:Y:S01]  /*0450*/  UIMAD UR4, UR9, UR10, URZ ;  /* 0x0000000a090472a4 */ /* 0x000fe2000f8e023f */
[----:B------:R-:W-:Y:S01]  /*0460*/  LOP3.LUT R6, R3, 0x20, R16, 0xf8, !PT ;  /* 0x0000002003067812 */ /* 0x000fe200078ef810 */
[----:B------:R-:W-:Y:S01]  /*0470*/  ULDC UR5, c[0x0][0x258] ;  /* 0x0000960000057ab9 */ /* 0x000fe20000000800 */
[----:B------:R-:W0:Y:S01]  /*0480*/  LDC R15, c[0x0][0x268] ;  /* 0x00009a00ff0f7b82 */ /* 0x000e220000000800 */
[----:B------:R-:W-:Y:S01]  /*0490*/  LOP3.LUT R3, R2, 0x1c0, RZ, 0xc0, !PT ;  /* 0x000001c002037812 */ /* 0x000fe200078ec0ff */
[----:B------:R-:W-:Y:S01]  /*04a0*/  ULDC.64 UR12, c[0x0][0x260] ;  /* 0x00009800000c7ab9 */ /* 0x000fe20000000a00 */
[----:B------:R-:W-:Y:S01]  /*04b0*/  IMAD R2, R9, UR5, RZ ;  /* 0x0000000509027c24 */ /* 0x000fe2000f8e02ff */
[----:B------:R-:W-:Y:S01]  /*04c0*/  USHF.L.U32 UR5, UR4, 0x1, URZ ;  /* 0x0000000104057899 */ /* 0x000fe2000800063f */
[----:B-1----:R-:W-:Y:S01]  /*04d0*/  LOP3.LUT R11, R3, 0x30, R4, 0xf8, !PT ;  /* 0x00000030030b7812 */ /* 0x002fe200078ef804 */
[----:B------:R-:W-:Y:S01]  /*04e0*/  UIMAD UR6, UR9, UR12, URZ ;  /* 0x0000000c090672a4 */ /* 0x000fe2000f8e023f */
[----:B------:R-:W-:Y:S01]  /*04f0*/  IMAD R9, R9, UR13, RZ ;  /* 0x0000000d09097c24 */ /* 0x000fe2000f8e02ff */
[C---:B------:R-:W-:Y:S01]  /*0500*/  SHF.L.U32 R3, R2.reuse, 0x1, RZ ;  /* 0x0000000102037819 */ /* 0x040fe200000006ff */
[----:B------:R-:W-:Y:S01]  /*0510*/  ULDC.64 UR18, c[0x0][0x218] ;  /* 0x0000860000127ab9 */ /* 0x000fe20000000a00 */
[----:B------:R-:W-:Y:S01]  /*0520*/  USHF.L.U32 UR7, UR6, 0x1, URZ ;  /* 0x0000000106077899 */ /* 0x000fe2000800063f */
[----:B------:R-:W-:Y:S01]  /*0530*/  MOV R10, UR5 ;  /* 0x00000005000a7c02 */ /* 0x000fe20008000f00 */
[----:B------:R-:W-:Y:S01]  /*0540*/  UIMAD.WIDE UR4, UR4, 0x2, URZ ;  /* 0x00000002040478a5 */ /* 0x000fe2000f8e023f */
[----:B------:R-:W-:Y:S01]  /*0550*/  LOP3.LUT R6, R11, R6, RZ, 0x3c, !PT ;  /* 0x000000060b067212 */ /* 0x000fe200078e3cff */
[----:B------:R-:W-:Y:S01]  /*0560*/  ULDC.64 UR20, c[0x0][0x220] ;  /* 0x0000880000147ab9 */ /* 0x000fe20000000a00 */
[----:B------:R-:W-:Y:S01]  /*0570*/  IADD3 R65, P0, P1, R3, UR18, R10 ;  /* 0x0000001203417c10 */ /* 0x000fe2000f91e00a */
[----:B------:R-:W-:Y:S01]  /*0580*/  IMAD.HI R2, R2, 0x2, RZ ;  /* 0x0000000202027827 */ /* 0x000fe200078e02ff */
[----:B------:R-:W-:-:S02]  /*0590*/  SHF.L.U32 R3, R9, 0x1, RZ ;  /* 0x0000000109037819 */ /* 0x000fc400000006ff */
[----:B------:R-:W-:Y:S02]  /*05a0*/  CS2R R24, SRZ ;  /* 0x0000000000187805 */ /* 0x000fe4000001ff00 */
[----:B------:R-:W-:Y:S01]  /*05b0*/  MOV R56, UR7 ;  /* 0x0000000700387c02 */ /* 0x000fe20008000f00 */
[----:B------:R-:W-:Y:S01]  /*05c0*/  UIMAD.WIDE UR6, UR6, 0x2, URZ ;  /* 0x00000002060678a5 */ /* 0x000fe2000f8e023f */
[----:B------:R-:W-:Y:S01]  /*05d0*/  LOP3.LUT R5, R5, 0x200, RZ, 0xc0, !PT ;  /* 0x0000020005057812 */ /* 0x000fe200078ec0ff */
[----:B------:R-:W-:Y:S01]  /*05e0*/  IMAD.HI R9, R9, 0x2, RZ ;  /* 0x0000000209097827 */ /* 0x000fe200078e02ff */
[----:B------:R-:W-:Y:S02]  /*05f0*/  IADD3 R56, P2, P3, R3, UR20, R56 ;  /* 0x0000001403387c10 */ /* 0x000fe4000fb5e038 */
[----:B------:R-:W-:Y:S02]  /*0600*/  CS2R R26, SRZ ;  /* 0x00000000001a7805 */ /* 0x000fe4000001ff00 */
[----:B------:R-:W-:Y:S01]  /*0610*/  IADD3 R5, R6, UR8, R5 ;  /* 0x0000000806057c10 */ /* 0x000fe2000fffe005 */
[C---:B------:R-:W-:Y:S01]  /*0620*/  IMAD R3, R8.reuse, UR11, RZ ;  /* 0x0000000b08037c24 */ /* 0x040fe2000f8e02ff */
[----:B------:R-:W-:Y:S01]  /*0630*/  MOV R13, UR5 ;  /* 0x00000005000d7c02 */ /* 0x000fe20008000f00 */
[----:B------:R-:W-:Y:S01]  /*0640*/  IMAD.U32 R17, RZ, RZ, UR11 ;  /* 0x0000000bff117e24 */ /* 0x000fe2000f8e00ff */
[----:B------:R-:W-:Y:S01]  /*0650*/  MOV R6, UR11 ;  /* 0x0000000b00067c02 */ /* 0x000fe20008000f00 */
[----:B0-----:R-:W-:Y:S01]  /*0660*/  IMAD R10, R8, R15, RZ ;  /* 0x0000000f080a7224 */ /* 0x001fe200078e02ff */
[----:B------:R-:W-:Y:S01]  /*0670*/  IADD3.X R13, R2, UR19, R13, P0, P1 ;  /* 0x00000013020d7c10 */ /* 0x000fe200087e240d */
[----:B------:R-:W-:Y:S01]  /*0680*/  IMAD R8, R7, UR11, RZ ;  /* 0x0000000b07087c24 */ /* 0x000fe2000f8e02ff */
[----:B------:R-:W-:-:S02]  /*0690*/  MOV R12, UR7 ;  /* 0x00000007000c7c02 */ /* 0x000fc40008000f00 */
[----:B------:R-:W-:Y:S02]  /*06a0*/  CS2R R32, SRZ ;  /* 0x0000000000207805 */ /* 0x000fe4000001ff00 */
[----:B------:R-:W-:Y:S02]  /*06b0*/  LEA R2, R6, R3, 0x3 ;  /* 0x0000000306027211 */ /* 0x000fe400078e18ff */
[----:B------:R-:W-:Y:S02]  /*06c0*/  CS2R R34, SRZ ;  /* 0x0000000000227805 */ /* 0x000fe4000001ff00 */
[----:B------:R-:W-:Y:S02]  /*06d0*/  IADD3.X R12, R9, UR21, R12, P2, P3 ;  /* 0x00000015090c7c10 */ /* 0x000fe400097e640c */
[----:B------:R-:W-:Y:S02]  /*06e0*/  CS2R R36, SRZ ;  /* 0x0000000000247805 */ /* 0x000fe4000001ff00 */
[----:B------:R-:W-:-:S02]  /*06f0*/  LEA R6, R17, R2, 0x3 ;  /* 0x0000000211067211 */ /* 0x000fc400078e18ff */
[----:B------:R-:W-:Y:S02]  /*0700*/  CS2R R38, SRZ ;  /* 0x0000000000267805 */ /* 0x000fe4000001ff00 */
[----:B------:R-:W-:Y:S02]  /*0710*/  LEA R9, R15, R10, 0x3 ;  /* 0x0000000a0f097211 */ /* 0x000fe400078e18ff */
[----:B------:R-:W-:Y:S02]  /*0720*/  CS2R R20, SRZ ;  /* 0x0000000000147805 */ /* 0x000fe4000001ff00 */
[----:B------:R-:W-:Y:S01]  /*0730*/  LOP3.LUT R4, R11, 0x30, R14, 0x78, !PT ;  /* 0x000000300b047812 */ /* 0x000fe200078e780e */
[----:B------:R-:W-:Y:S01]  /*0740*/  IMAD R11, R7, R15, RZ ;  /* 0x0000000f070b7224 */ /* 0x000fe200078e02ff */
[----:B------:R-:W-:Y:S02]  /*0750*/  LEA R70, P0, R3, R65, 0x1 ;  /* 0x0000004103467211 */ /* 0x000fe400078008ff */
[----:B------:R-:W-:-:S02]  /*0760*/  CS2R R22, SRZ ;  /* 0x0000000000167805 */ /* 0x000fc4000001ff00 */
[-C--:B------:R-:W-:Y:S01]  /*0770*/  LEA R68, P1, R2, R65.reuse, 0x1 ;  /* 0x0000004102447211 */ /* 0x080fe200078208ff */
[----:B------:R-:W-:Y:S01]  /*0780*/  UMOV UR4, URZ ;  /* 0x0000003f00047c82 */ /* 0x000fe20008000000 */
[----:B------:R-:W-:Y:S01]  /*0790*/  LEA R66, P2, R6, R65, 0x1 ;  /* 0x0000004106427211 */ /* 0x000fe200078408ff */
[----:B------:R-:W-:Y:S01]  /*07a0*/  UMOV UR5, URZ ;  /* 0x0000003f00057c82 */ /* 0x000fe20008000000 */
[----:B------:R-:W-:Y:S01]  /*07b0*/  LEA R7, R15, R9, 0x3 ;  /* 0x000000090f077211 */ /* 0x000fe200078e18ff */
[----:B------:R-:W-:Y:S01]  /*07c0*/  UMOV UR6, URZ ;  /* 0x0000003f00067c82 */ /* 0x000fe20008000000 */
[----:B------:R-:W-:Y:S01]  /*07d0*/  LEA R64, P3, R8, R65, 0x1 ;  /* 0x0000004108407211 */ /* 0x000fe200078608ff */
[----:B------:R-:W-:Y:S01]  /*07e0*/  ULDC UR7, c[0x0][0x238] ;  /* 0x00008e0000077ab9 */ /* 0x000fe20000000800 */
[-C--:B------:R-:W-:Y:S02]  /*07f0*/  LEA.HI.X.SX32 R71, R3, R13.reuse, 0x1, P0 ;  /* 0x0000000d03477211 */ /* 0x080fe400000f0eff */
[----:B------:R-:W-:-:S02]  /*0800*/  LEA.HI.X.SX32 R69, R2, R13, 0x1, P1 ;  /* 0x0000000d02457211 */ /* 0x000fc400008f0eff */
[-C--:B------:R-:W-:Y:S02]  /*0810*/  LEA.HI.X.SX32 R67, R6, R13.reuse, 0x1, P2 ;  /* 0x0000000d06437211 */ /* 0x080fe400010f0eff */
[----:B------:R-:W-:Y:S02]  /*0820*/  LEA.HI.X.SX32 R65, R8, R13, 0x1, P3 ;  /* 0x0000000d08417211 */ /* 0x000fe400018f0eff */
[-C--:B------:R-:W-:Y:S02]  /*0830*/  LEA R62, P0, R10, R56.reuse, 0x1 ;  /* 0x000000380a3e7211 */ /* 0x080fe400078008ff */
[-C--:B------:R-:W-:Y:S02]  /*0840*/  LEA R60, P1, R9, R56.reuse, 0x1 ;  /* 0x00000038093c7211 */ /* 0x080fe400078208ff */
[-C--:B------:R-:W-:Y:S02]  /*0850*/  LEA R58, P2, R7, R56.reuse, 0x1 ;  /* 0x00000038073a7211 */ /* 0x080fe400078408ff */
[----:B------:R-:W-:-:S02]  /*0860*/  LEA R56, P3, R11, R56, 0x1 ;  /* 0x000000380b387211 */ /* 0x000fc400078608ff */
[-C--:B------:R-:W-:Y:S02]  /*0870*/  LEA.HI.X.SX32 R59, R7, R12.reuse, 0x1, P2 ;  /* 0x0000000c073b7211 */ /* 0x080fe400010f0eff */
[-C--:B------:R-:W-:Y:S02]  /*0880*/  LEA.HI.X.SX32 R63, R10, R12.reuse, 0x1, P0 ;  /* 0x0000000c0a3f7211 */ /* 0x080fe400000f0eff */
[-C--:B------:R-:W-:Y:S02]  /*0890*/  LEA.HI.X.SX32 R61, R9, R12.reuse, 0x1, P1 ;  /* 0x0000000c093d7211 */ /* 0x080fe400008f0eff */
[----:B------:R-:W-:Y:S02]  /*08a0*/  LEA.HI.X.SX32 R57, R11, R12, 0x1, P3 ;  /* 0x0000000c0b397211 */ /* 0x000fe400018f0eff */
[----:B------:R-:W-:Y:S02]  /*08b0*/  MOV R3, 0x3f800000 ;  /* 0x3f80000000037802 */ /* 0x000fe40000000f00 */
[----:B------:R-:W-:-:S02]  /*08c0*/  MOV R51, 0xff800000 ;  /* 0xff80000000337802 */ /* 0x000fc40000000f00 */
[----:B------:R-:W-:Y:S02]  /*08d0*/  MOV R7, 0xff800000 ;  /* 0xff80000000077802 */ /* 0x000fe40000000f00 */
[----:B------:R-:W-:-:S07]  /*08e0*/  MOV R48, 0x3f800000 ;  /* 0x3f80000000307802 */ /* 0x000fce0000000f00 */
.L_x_1:
[----:B------:R-:W-:Y:S01]  /*08f0*/  MOV R9, UR4 ;  /* 0x0000000400097c02 */ /* 0x000fe20008000f00 */
[----:B------:R-:W-:Y:S01]  /*0900*/  IMAD.U32 R11, RZ, RZ, UR4 ;  /* 0x00000004ff0b7e24 */ /* 0x000fe2000f8e00ff */
[----:B------:R-:W-:Y:S02]  /*0910*/  MOV R13, UR4 ;  /* 0x00000004000d7c02 */ /* 0x000fe40008000f00 */
[----:B------:R-:W-:Y:S01]  /*0920*/  MOV R15, UR4 ;  /* 0x00000004000f7c02 */ /* 0x000fe20008000f00 */
[----:B------:R-:W-:-:S04]  /*0930*/  IMAD.WIDE R8, R9, 0x2, R70 ;  /* 0x0000000209087825 */ /* 0x000fc800078e0246 */
[----:B------:R-:W-:Y:S02]  /*0940*/  IMAD.WIDE R10, R11, 0x2, R68 ;  /* 0x000000020b0a7825 */ /* 0x000fe400078e0244 */
[----:B------:R-:W2:Y:S02]  /*0950*/  LDG.E.U16 R9, desc[UR14][R8.64] ;  /* 0x0000000e08097981 */ /* 0x000ea4000c1e1500 */
[----:B------:R-:W-:Y:S02]  /*0960*/  IMAD.WIDE R12, R13, 0x2, R66 ;  /* 0x000000020d0c7825 */ /* 0x000fe400078e0242 */
[----:B------:R-:W3:Y:S02]  /*0970*/  LDG.E.U16 R11, desc[UR14][R10.64] ;  /* 0x0000000e0a0b7981 */ /* 0x000ee4000c1e1500 */
[----:B------:R-:W-:Y:S02]  /*0980*/  IMAD.WIDE R14, R15, 0x2, R64 ;  /* 0x000000020f0e7825 */ /* 0x000fe400078e0240 */
[----:B------:R-:W4:Y:S04]  /*0990*/  LDG.E.U16 R17, desc[UR14][R12.64] ;  /* 0x0000000e0c117981 */ /* 0x000f28000c1e1500 */
[----:B------:R-:W5:Y:S01]  /*09a0*/  LDG.E.U16 R19, desc[UR14][R14.64] ;  /* 0x0000000e0e137981 */ /* 0x000f62000c1e1500 */
[----:B------:R-:W-:Y:S01]  /*09b0*/  BAR.SYNC.DEFER_BLOCKING 0x0 ;  /* 0x0000000000007b1d */ /* 0x000fe20000010000 */
[----:B------:R-:W-:-:S05]  /*09c0*/  MOV R55, UR5 ;  /* 0x0000000500377c02 */ /* 0x000fca0008000f00 */
[----:B------:R-:W-:Y:S01]  /*09d0*/  IMAD.WIDE R54, R55, 0x2, R60 ;  /* 0x0000000237367825 */ /* 0x000fe200078e023c */
[----:B------:R-:W-:Y:S02]  /*09e0*/  MOV R73, UR5 ;  /* 0x0000000500497c02 */ /* 0x000fe40008000f00 */
[----:B------:R-:W-:Y:S02]  /*09f0*/  MOV R75, UR5 ;  /* 0x00000005004b7c02 */ /* 0x000fe40008000f00 */
[----:B------:R-:W-:Y:S01]  /*0a00*/  MOV R53, UR5 ;  /* 0x0000000500357c02 */ /* 0x000fe20008000f00 */
[----:B------:R-:W-:-:S04]  /*0a10*/  IMAD.WIDE R72, R73, 0x2, R58 ;  /* 0x0000000249487825 */ /* 0x000fc800078e023a */
[----:B------:R-:W-:-:S04]  /*0a20*/  IMAD.WIDE R74, R75, 0x2, R56 ;  /* 0x000000024b4a7825 */ /* 0x000fc800078e0238 */
[----:B------:R-:W-:Y:S01]  /*0a30*/  IMAD.WIDE R52, R53, 0x2, R62 ;  /* 0x0000000235347825 */ /* 0x000fe200078e023e */
[----:B--2---:R-:W-:Y:S04]  /*0a40*/  STS.U16 [R0+UR8+0x800], R9 ;  /* 0x0008000900007988 */ /* 0x004fe80008000408 */
[----:B---3--:R-:W-:Y:S04]  /*0a50*/  STS.U16 [R0+UR8+0xa00], R11 ;  /* 0x000a000b00007988 */ /* 0x008fe80008000408 */
[----:B----4-:R-:W-:Y:S04]  /*0a60*/  STS.U16 [R0+UR8+0xc00], R17 ;  /* 0x000c001100007988 */ /* 0x010fe80008000408 */
[----:B-----5:R-:W-:Y:S01]  /*0a70*/  STS.U16 [R0+UR8+0xe00], R19 ;  /* 0x000e001300007988 */ /* 0x020fe20008000408 */
[----:B------:R-:W-:Y:S06]  /*0a80*/  BAR.SYNC.DEFER_BLOCKING 0x0 ;  /* 0x0000000000007b1d */ /* 0x000fec0000010000 */
[----:B------:R-:W2:Y:S04]  /*0a90*/  LDG.E.U16 R2, desc[UR14][R54.64] ;  /* 0x0000000e36027981 */ /* 0x000ea8000c1e1500 */
[----:B------:R0:W3:Y:S04]  /*0aa0*/  LDG.E.U16 R77, desc[UR14][R52.64] ;  /* 0x0000000e344d7981 */ /* 0x0000e8000c1e1500 */
[----:B------:R-:W4:Y:S04]  /*0ab0*/  LDG.E.U16 R73, desc[UR14][R72.64] ;  /* 0x0000000e48497981 */ /* 0x000f28000c1e1500 */
[----:B------:R-:W5:Y:S04]  /*0ac0*/  LDG.E.U16 R75, desc[UR14][R74.64] ;  /* 0x0000000e4a4b7981 */ /* 0x000f68000c1e1500 */
[----:B------:R-:W-:Y:S04]  /*0ad0*/  LDSM.16.MT88.4 R28, [R5] ;  /* 0x00000000051c783b */ /* 0x000fe80000004200 */
[----:B------:R-:W0:Y:S04]  /*0ae0*/  LDSM.16.M88.4 R12, [R4+UR8+0x800] ;  /* 0x00080008040c783b */ /* 0x000e280008000200 */
[----:B------:R-:W1:Y:S04]  /*0af0*/  LDSM.16.MT88.4 R44, [R5+0x400] ;  /* 0x00040000052c783b */ /* 0x000e680000004200 */
[----:B------:R-:W1:Y:S04]  /*0b00*/  LDSM.16.M88.4 R8, [R4+UR8+0xa00] ;  /* 0x000a00080408783b */ /* 0x000e680008000200 */
[----:B------:R-:W1:Y:S04]  /*0b10*/  LDSM.16.M88.4 R40, [R4+UR8+0xc00] ;  /* 0x000c00080428783b */ /* 0x000e680008000200 */
[----:B------:R-:W1:Y:S01]  /*0b20*/  LDSM.16.M88.4 R16, [R4+UR8+0xe00] ;  /* 0x000e00080410783b */ /* 0x000e620008000200 */
[----:B------:R-:W-:Y:S01]  /*0b30*/  BAR.SYNC.DEFER_BLOCKING 0x0 ;  /* 0x0000000000007b1d */ /* 0x000fe20000010000 */
[----:B0-----:R-:W-:-:S15]  /*0b40*/  HMMA.16816.F32 R52, R28, R12, RZ ;  /* 0x0000000c1c34723c */ /* 0x001fde00000018ff */
[----:B------:R-:W-:-:S09]  /*0b50*/  NOP ;  /* 0x0000000000007918 */ /* 0x000fd20000000000 */
[----:B-1----:R-:W-:Y:S06]  /*0b60*/  HMMA.16816.F32 R12, R44, R14, R52 ;  /* 0x0000000e2c0c723c */ /* 0x002fec0000001834 */
[----:B------:R-:W-:-:S15]  /*0b70*/  HMMA.16816.F32 R52, R28, R8, RZ ;  /* 0x000000081c34723c */ /* 0x000fde00000018ff */
[----:B------:R-:W-:-:S09]  /*0b80*/  NOP ;  /* 0x0000000000007918 */ /* 0x000fd20000000000 */
[----:B------:R-:W-:Y:S06]  /*0b90*/  HMMA.16816.F32 R8, R44, R10, R52 ;  /* 0x0000000a2c08723c */ /* 0x000fec0000001834 */
[C---:B------:R-:W-:Y:S06]  /*0ba0*/  HMMA.16816.F32 R52, R28.reuse, R40, RZ ;  /* 0x000000281c34723c */ /* 0x040fec00000018ff */
[----:B------:R-:W-:-:S15]  /*0bb0*/  HMMA.16816.F32 R28, R28, R16, RZ ;  /* 0x000000101c1c723c */ /* 0x000fde00000018ff */
[----:B------:R-:W-:-:S03]  /*0bc0*/  NOP ;  /* 0x0000000000007918 */ /* 0x000fc60000000000 */
[----:B------:R-:W-:Y:S01]  /*0bd0*/  HMMA.16816.F32 R40, R44, R42, R52 ;  /* 0x0000002a2c28723c */ /* 0x000fe20000001834 */
[----:B------:R-:W-:-:S05]  /*0be0*/  FMUL R17, R13, UR7 ;  /* 0x000000070d117c20 */ /* 0x000fca0008400000 */
[----:B------:R-:W-:Y:S01]  /*0bf0*/  HMMA.16816.F32 R44, R44, R18, R28 ;  /* 0x000000122c2c723c */ /* 0x000fe2000000181c */
[----:B------:R-:W-:-:S15]  /*0c00*/  FMUL R6, R8, UR7 ;  /* 0x0000000708067c20 */ /* 0x000fde0008400000 */
[----:B------:R-:W-:-:S08]  /*0c10*/  NOP ;  /* 0x0000000000007918 */ /* 0x000fd00000000000 */
[----:B------:R-:W-:Y:S01]  /*0c20*/  FMUL R16, R45, UR7 ;  /* 0x000000072d107c20 */ /* 0x000fe20008400000 */
[----:B------:R-:W-:Y:S01]  /*0c30*/  FMUL R29, R46, UR7 ;  /* 0x000000072e1d7c20 */ /* 0x000fe20008400000 */
[----:B--2---:R0:W-:Y:S02]  /*0c40*/  STS.U16 [R0+UR8+0xa00], R2 ;  /* 0x000a000200007988 */ /* 0x0041e40008000408 */
[----:B0-----:R-:W-:-:S05]  /*0c50*/  FMUL R2, R12, UR7 ;  /* 0x000000070c027c20 */ /* 0x001fca0008400000 */
[----:B------:R-:W-:Y:S01]  /*0c60*/  FMNMX R17, R2, R17, !PT ;  /* 0x0000001102117209 */ /* 0x000fe20007800000 */
[----:B------:R-:W-:-:S03]  /*0c70*/  FMUL R2, R9, UR7 ;  /* 0x0000000709027c20 */ /* 0x000fc60008400000 */
[----:B------:R-:W-:Y:S01]  /*0c80*/  FMNMX R17, R6, R17, !PT ;  /* 0x0000001106117209 */ /* 0x000fe20007800000 */
[----:B------:R-:W-:-:S03]  /*0c90*/  FMUL R6, R40, UR7 ;  /* 0x0000000728067c20 */ /* 0x000fc60008400000 */
[----:B------:R-:W-:Y:S01]  /*0ca0*/  FMNMX R17, R2, R17, !PT ;  /* 0x0000001102117209 */ /* 0x000fe20007800000 */
[----:B------:R-:W-:-:S03]  /*0cb0*/  FMUL R2, R41, UR7 ;  /* 0x0000000729027c20 */ /* 0x000fc60008400000 */
[----:B------:R-:W-:Y:S01]  /*0cc0*/  FMNMX R17, R6, R17, !PT ;  /* 0x0000001106117209 */ /* 0x000fe20007800000 */
[----:B------:R-:W-:-:S03]  /*0cd0*/  FMUL R6, R44, UR7 ;  /* 0x000000072c067c20 */ /* 0x000fc60008400000 */
[----:B------:R-:W-:Y:S01]  /*0ce0*/  FMNMX R19, R2, R17, !PT ;  /* 0x0000001102137209 */ /* 0x000fe20007800000 */
[----:B------:R-:W-:Y:S01]  /*0cf0*/  FMUL R2, R14, UR7 ;  /* 0x000000070e027c20 */ /* 0x000fe20008400000 */
[----:B------:R-:W-:Y:S02]  /*0d00*/  FMUL R17, R15, UR7 ;  /* 0x000000070f117c20 */ /* 0x000fe40008400000 */
[----:B------:R-:W-:Y:S01]  /*0d10*/  FMNMX R19, R6, R19, !PT ;  /* 0x0000001306137209 */ /* 0x000fe20007800000 */
[----:B------:R-:W-:Y:S02]  /*0d20*/  FMUL R6, R10, UR7 ;  /* 0x000000070a067c20 */ /* 0x000fe40008400000 */
[----:B------:R-:W-:Y:S01]  /*0d30*/  FMNMX R17, R2, R17, !PT ;  /* 0x0000001102117209 */ /* 0x000fe20007800000 */
[----:B------:R-:W-:-:S03]  /*0d40*/  FMUL R2, R11, UR7 ;  /* 0x000000070b027c20 */ /* 0x000fc60008400000 */
[----:B------:R-:W-:Y:S01]  /*0d50*/  FMNMX R17, R6, R17, !PT ;  /* 0x0000001106117209 */ /* 0x000fe20007800000 */
[----:B------:R-:W-:-:S03]  /*0d60*/  FMUL R6, R42, UR7 ;  /* 0x000000072a067c20 */ /* 0x000fc60008400000 */
[----:B------:R-:W-:Y:S01]  /*0d70*/  FMNMX R17, R2, R17, !PT ;  /* 0x0000001102117209 */ /* 0x000fe20007800000 */
[----:B------:R-:W-:Y:S01]  /*0d80*/  FMUL R2, R43, UR7 ;  /* 0x000000072b027c20 */ /* 0x000fe20008400000 */
[----:B------:R-:W-:Y:S02]  /*0d90*/  FMNMX R16, R16, R19, !PT ;  /* 0x0000001310107209 */ /* 0x000fe40007800000 */
[----:B------:R-:W-:-:S03]  /*0da0*/  FMNMX R17, R6, R17, !PT ;  /* 0x0000001106117209 */ /* 0x000fc60007800000 */
[----:B------:R-:W0:Y:S01]  /*0db0*/  SHFL.BFLY PT, R19, R16, 0x2, 0x1f ;  /* 0x0c401f0010137f89 */ /* 0x000e2200000e0000 */
[----:B------:R-:W-:Y:S01]  /*0dc0*/  FMNMX R2, R2, R17, !PT ;  /* 0x0000001102027209 */ /* 0x000fe20007800000 */
[----:B------:R-:W-:-:S03]  /*0dd0*/  FMUL R17, R47, UR7 ;  /* 0x000000072f117c20 */ /* 0x000fc60008400000 */
[----:B------:R-:W-:-:S04]  /*0de0*/  FMNMX R2, R29, R2, !PT ;  /* 0x000000021d027209 */ /* 0x000fc80007800000 */
[----:B------:R-:W-:-:S05]  /*0df0*/  FMNMX R2, R17, R2, !PT ;  /* 0x0000000211027209 */ /* 0x000fca0007800000 */
[----:B------:R-:W1:Y:S01]  /*0e00*/  SHFL.BFLY PT, R17, R2, 0x2, 0x1f ;  /* 0x0c401f0002117f89 */ /* 0x000e6200000e0000 */
[----:B0-----:R-:W-:-:S05]  /*0e10*/  FMNMX R19, R16, R19, !PT ;  /* 0x0000001310137209 */ /* 0x001fca0007800000 */
[----:B------:R-:W0:Y:S01]  /*0e20*/  SHFL.BFLY PT, R6, R19, 0x1, 0x1f ;  /* 0x0c201f0013067f89 */ /* 0x000e2200000e0000 */
[----:B-1----:R-:W-:-:S05]  /*0e30*/  FMNMX R17, R2, R17, !PT ;  /* 0x0000001102117209 */ /* 0x002fca0007800000 */
[----:B------:R-:W1:Y:S04]  /*0e40*/  SHFL.BFLY PT, R16, R17, 0x1, 0x1f ;  /* 0x0c201f0011107f89 */ /* 0x000e6800000e0000 */
[----:B---3--:R-:W-:Y:S04]  /*0e50*/  STS.U16 [R0+UR8+0x800], R77 ;  /* 0x0008004d00007988 */ /* 0x008fe80008000408 */
[----:B----4-:R-:W-:Y:S04]  /*0e60*/  STS.U16 [R0+UR8+0xc00], R73 ;  /* 0x000c004900007988 */ /* 0x010fe80008000408 */
[----:B-----5:R-:W-:Y:S01]  /*0e70*/  STS.U16 [R0+UR8+0xe00], R75 ;  /* 0x000e004b00007988 */ /* 0x020fe20008000408 */
[----:B0-----:R-:W-:-:S04]  /*0e80*/  FMNMX R6, R19, R6, !PT ;  /* 0x0000000613067209 */ /* 0x001fc80007800000 */
[----:B------:R-:W-:-:S05]  /*0e90*/  FMNMX R6, R6, R51, !PT ;  /* 0x0000003306067209 */ /* 0x000fca0007800000 */
[----:B------:R-:W-:Y:S01]  /*0ea0*/  FFMA R9, R9, UR7, -R6 ;  /* 0x0000000709097c23 */ /* 0x000fe20008000806 */
[----:B-1----:R-:W-:-:S03]  /*0eb0*/  FMNMX R2, R17, R16, !PT ;  /* 0x0000001011027209 */ /* 0x002fc60007800000 */
[----:B------:R-:W-:Y:S01]  /*0ec0*/  FMUL R16, R9, 1.4426950216293334961 ;  /* 0x3fb8aa3b09107820 */ /* 0x000fe20000400000 */
[----:B------:R-:W-:Y:S01]  /*0ed0*/  FADD R9, -R6, R51 ;  /* 0x0000003306097221 */ /* 0x000fe20000000100 */
[----:B------:R-:W-:Y:S02]  /*0ee0*/  FMNMX R2, R2, R7, !PT ;  /* 0x0000000702027209 */ /* 0x000fe40007800000 */
[----:B------:R0:W-:Y:S01]  /*0ef0*/  MUFU.EX2 R51, R16 ;  /* 0x0000001000337308 */ /* 0x0001e20000000800 */
[----:B------:R-:W-:Y:S02]  /*0f00*/  BAR.SYNC.DEFER_BLOCKING 0x0 ;  /* 0x0000000000007b1d */ /* 0x000fe40000010000 */
[----:B------:R-:W-:Y:S01]  /*0f10*/  FFMA R14, R14, UR7, -R2 ;  /* 0x000000070e0e7c23 */ /* 0x000fe20008000802 */
[--C-:B------:R-:W-:Y:S01]  /*0f20*/  FFMA R12, R12, UR7, -R6.reuse ;  /* 0x000000070c0c7c23 */ /* 0x100fe20008000806 */
[--C-:B------:R-:W-:Y:S01]  /*0f30*/  FFMA R13, R13, UR7, -R6.reuse ;  /* 0x000000070d0d7c23 */ /* 0x100fe20008000806 */
[----:B------:R-:W-:Y:S01]  /*0f40*/  FFMA R8, R8, UR7, -R6 ;  /* 0x0000000708087c23 */ /* 0x000fe20008000806 */
[----:B------:R-:W-:Y:S01]  /*0f50*/  FMUL R50, R9, 1.4426950216293334961 ;  /* 0x3fb8aa3b09327820 */ /* 0x000fe20000400000 */
[----:B------:R-:W-:Y:S01]  /*0f60*/  FADD R7, -R2, R7 ;  /* 0x0000000702077221 */ /* 0x000fe20000000100 */
[----:B------:R-:W-:Y:S01]  /*0f70*/  FMUL R9, R14, 1.4426950216293334961 ;  /* 0x3fb8aa3b0e097820 */ /* 0x000fe20000400000 */
[--C-:B------:R-:W-:Y:S01]  /*0f80*/  FFMA R15, R15, UR7, -R2.reuse ;  /* 0x000000070f0f7c23 */ /* 0x100fe20008000802 */
[--C-:B------:R-:W-:Y:S01]  /*0f90*/  FFMA R14, R10, UR7, -R2.reuse ;  /* 0x000000070a0e7c23 */ /* 0x100fe20008000802 */
[----:B------:R-:W-:Y:S01]  /*0fa0*/  FFMA R11, R11, UR7, -R2 ;  /* 0x000000070b0b7c23 */ /* 0x000fe20008000802 */
[----:B------:R-:W-:Y:S01]  /*0fb0*/  FMUL R12, R12, 1.4426950216293334961 ;  /* 0x3fb8aa3b0c0c7820 */ /* 0x000fe20000400000 */
[----:B------:R-:W-:Y:S01]  /*0fc0*/  FMUL R13, R13, 1.4426950216293334961 ;  /* 0x3fb8aa3b0d0d7820 */ /* 0x000fe20000400000 */
[----:B------:R-:W-:Y:S01]  /*0fd0*/  FMUL R8, R8, 1.4426950216293334961 ;  /* 0x3fb8aa3b08087820 */ /* 0x000fe20000400000 */
[----:B0-----:R-:W0:Y:S01]  /*0fe0*/  LDSM.16.M88.4 R16, [R4+UR8+0x800] ;  /* 0x000800080410783b */ /* 0x001e220008000200 */
[----:B------:R-:W-:Y:S01]  /*0ff0*/  FMUL R7, R7, 1.4426950216293334961 ;  /* 0x3fb8aa3b07077820 */ /* 0x000fe20000400000 */
[----:B------:R-:W-:Y:S01]  /*1000*/  FMUL R15, R15, 1.4426950216293334961 ;  /* 0x3fb8aa3b0f0f7820 */ /* 0x000fe20000400000 */
[----:B------:R-:W-:Y:S01]  /*1010*/  FMUL R14, R14, 1.4426950216293334961 ;  /* 0x3fb8aa3b0e0e7820 */ /* 0x000fe20000400000 */
[----:B------:R-:W-:Y:S01]  /*1020*/  FMUL R11, R11, 1.4426950216293334961 ;  /* 0x3fb8aa3b0b0b7820 */ /* 0x000fe20000400000 */
[----:B------:R-:W-:Y:S08]  /*1030*/  MUFU.EX2 R12, R12 ;  /* 0x0000000c000c7308 */ /* 0x000ff00000000800 */
[----:B------:R-:W-:Y:S08]  /*1040*/  MUFU.EX2 R13, R13 ;  /* 0x0000000d000d7308 */ /* 0x000ff00000000800 */
[----:B------:R-:W-:Y:S08]  /*1050*/  MUFU.EX2 R8, R8 ;  /* 0x0000000800087308 */ /* 0x000ff00000000800 */
[----:B------:R-:W1:Y:S08]  /*1060*/  MUFU.EX2 R50, R50 ;  /* 0x0000003200327308 */ /* 0x000e700000000800 */
[----:B------:R-:W-:Y:S08]  /*1070*/  MUFU.EX2 R9, R9 ;  /* 0x0000000900097308 */ /* 0x000ff00000000800 */
[----:B------:R-:W2:Y:S08]  /*1080*/  MUFU.EX2 R10, R15 ;  /* 0x0000000f000a7308 */ /* 0x000eb00000000800 */
[----:B------:R-:W-:Y:S08]  /*1090*/  MUFU.EX2 R52, R14 ;  /* 0x0000000e00347308 */ /* 0x000ff00000000800 */
[----:B------:R-:W3:Y:S08]  /*10a0*/  MUFU.EX2 R7, R7 ;  /* 0x0000000700077308 */ /* 0x000ef00000000800 */
[----:B------:R-:W4:Y:S01]  /*10b0*/  MUFU.EX2 R53, R11 ;  /* 0x0000000b00357308 */ /* 0x000f220000000800 */
[C---:B-1----:R-:W-:Y:S01]  /*10c0*/  FMUL R24, R50.reuse, R24 ;  /* 0x0000001832187220 */ /* 0x042fe20000400000 */
[----:B------:R-:W-:Y:S01]  /*10d0*/  FMUL R25, R50, R25 ;  /* 0x0000001932197220 */ /* 0x000fe20000400000 */
[----:B------:R-:W-:-:S02]  /*10e0*/  F2FP.F16.F32.PACK_AB R28, R13, R12 ;  /* 0x0000000c0d1c723e */ /* 0x000fc400000000ff */
[----:B------:R-:W-:Y:S02]  /*10f0*/  F2FP.F16.F32.PACK_AB R30, R51, R8 ;  /* 0x00000008331e723e */ /* 0x000fe400000000ff */
[----:B--2---:R-:W-:Y:S01]  /*1100*/  F2FP.F16.F32.PACK_AB R29, R10, R9 ;  /* 0x000000090a1d723e */ /* 0x004fe200000000ff */
[C---:B---3--:R-:W-:Y:S01]  /*1110*/  FMUL R26, R7.reuse, R26 ;  /* 0x0000001a071a7220 */ /* 0x048fe20000400000 */
[----:B------:R-:W-:Y:S01]  /*1120*/  FMUL R27, R7, R27 ;  /* 0x0000001b071b7220 */ /* 0x000fe20000400000 */
[----:B----4-:R-:W-:-:S07]  /*1130*/  F2FP.F16.F32.PACK_AB R31, R53, R52 ;  /* 0x00000034351f723e */ /* 0x010fce00000000ff */
[----:B0-----:R-:W-:Y:S07]  /*1140*/  HMMA.16816.F32 R24, R28, R16, R24 ;  /* 0x000000101c18723c */ /* 0x001fee0000001818 */
[----:B------:R-:W-:Y:S02]  /*1150*/  FADD R17, R12, R13 ;  /* 0x0000000d0c117221 */ /* 0x000fe40000000000 */
[----:B------:R-:W0:Y:S01]  /*1160*/  LDSM.16.M88.4 R12, [R4+UR8+0xa00] ;  /* 0x000a0008040c783b */ /* 0x000e220008000200 */
[C---:B------:R-:W-:Y:S01]  /*1170*/  FMUL R32, R50.reuse, R32 ;  /* 0x0000002032207220 */ /* 0x040fe20000400000 */
[----:B------:R-:W-:Y:S01]  /*1180*/  FMUL R33, R50, R33 ;  /* 0x0000002132217220 */ /* 0x000fe20000400000 */
[C---:B------:R-:W-:Y:S01]  /*1190*/  FMUL R34, R7.reuse, R34 ;  /* 0x0000002207227220 */ /* 0x040fe20000400000 */
[----:B------:R-:W-:Y:S01]  /*11a0*/  FMUL R35, R7, R35 ;  /* 0x0000002307237220 */ /* 0x000fe20000400000 */
[----:B------:R-:W-:-:S06]  /*11b0*/  FFMA R42, R42, UR7, -R2 ;  /* 0x000000072a2a7c23 */ /* 0x000fcc0008000802 */
[----:B0-----:R-:W-:Y:S07]  /*11c0*/  HMMA.16816.F32 R32, R28, R12, R32 ;  /* 0x0000000c1c20723c */ /* 0x001fee0000001820 */
[----:B------:R-:W-:Y:S01]  /*11d0*/  FADD R13, R9, R10 ;  /* 0x0000000a090d7221 */ /* 0x000fe20000000000 */
[----:B------:R-:W-:Y:S02]  /*11e0*/  FADD R12, R8, R17 ;  /* 0x00000011080c7221 */ /* 0x000fe40000000000 */
[----:B------:R-:W0:Y:S01]  /*11f0*/  LDSM.16.M88.4 R8, [R4+UR8+0xc00] ;  /* 0x000c00080408783b */ /* 0x000e220008000200 */
[C---:B------:R-:W-:Y:S01]  /*1200*/  FMUL R36, R50.reuse, R36 ;  /* 0x0000002432247220 */ /* 0x040fe20000400000 */
[----:B------:R-:W-:Y:S01]  /*1210*/  FMUL R37, R50, R37 ;  /* 0x0000002532257220 */ /* 0x000fe20000400000 */
[C---:B------:R-:W-:Y:S01]  /*1220*/  FMUL R38, R7.reuse, R38 ;  /* 0x0000002607267220 */ /* 0x040fe20000400000 */
[----:B------:R-:W-:Y:S01]  /*1230*/  FMUL R39, R7, R39 ;  /* 0x0000002707277220 */ /* 0x000fe20000400000 */
[----:B------:R-:W-:Y:S01]  /*1240*/  FMUL R16, R42, 1.4426950216293334961 ;  /* 0x3fb8aa3b2a107820 */ /* 0x000fe20000400000 */
[----:B------:R-:W-:Y:S01]  /*1250*/  FFMA R40, R40, UR7, -R6 ;  /* 0x0000000728287c23 */ /* 0x000fe20008000806 */
[----:B------:R-:W-:Y:S01]  /*1260*/  FFMA R43, R43, UR7, -R2 ;  /* 0x000000072b2b7c23 */ /* 0x000fe20008000802 */
[----:B------:R-:W-:Y:S01]  /*1270*/  FADD R52, R52, R13 ;  /* 0x0000000d34347221 */ /* 0x000fe20000000000 */
[----:B------:R-:W-:-:S02]  /*1280*/  FFMA R41, R41, UR7, -R6 ;  /* 0x0000000729297c23 */ /* 0x000fc40008000806 */
[----:B------:R-:W-:Y:S01]  /*1290*/  FMUL R13, R43, 1.4426950216293334961 ;  /* 0x3fb8aa3b2b0d7820 */ /* 0x000fe20000400000 */
[----:B------:R-:W1:Y:S01]  /*12a0*/  MUFU.EX2 R16, R16 ;  /* 0x0000001000107308 */ /* 0x000e620000000800 */
[----:B------:R-:W-:Y:S01]  /*12b0*/  FMUL R17, R41, 1.4426950216293334961 ;  /* 0x3fb8aa3b29117820 */ /* 0x000fe20000400000 */
[----:B------:R-:W-:Y:S01]  /*12c0*/  FFMA R44, R44, UR7, -R6 ;  /* 0x000000072c2c7c23 */ /* 0x000fe20008000806 */
[----:B------:R-:W-:Y:S01]  /*12d0*/  FFMA R46, R46, UR7, -R2 ;  /* 0x000000072e2e7c23 */ /* 0x000fe20008000802 */
[----:B------:R-:W-:Y:S01]  /*12e0*/  FFMA R45, R45, UR7, -R6 ;  /* 0x000000072d2d7c23 */ /* 0x000fe20008000806 */
[----:B------:R-:W-:-:S03]  /*12f0*/  FFMA R47, R47, UR7, -R2 ;  /* 0x000000072f2f7c23 */ /* 0x000fc60008000802 */
[----:B------:R-:W-:Y:S01]  /*1300*/  MUFU.EX2 R13, R13 ;  /* 0x0000000d000d7308 */ /* 0x000fe20000000800 */
[----:B------:R-:W-:Y:S01]  /*1310*/  FMUL R46, R46, 1.4426950216293334961 ;  /* 0x3fb8aa3b2e2e7820 */ /* 0x000fe20000400000 */
[----:B------:R-:W-:-:S06]  /*1320*/  FADD R53, R53, R52 ;  /* 0x0000003435357221 */ /* 0x000fcc0000000000 */
[----:B------:R-:W-:Y:S01]  /*1330*/  MUFU.EX2 R17, R17 ;  /* 0x0000001100117308 */ /* 0x000fe20000000800 */
[----:B0-----:R-:W-:Y:S07]  /*1340*/  HMMA.16816.F32 R36, R28, R8, R36 ;  /* 0x000000081c24723c */ /* 0x001fee0000001824 */
[----:B------:R-:W-:Y:S01]  /*1350*/  FMUL R8, R40, 1.4426950216293334961 ;  /* 0x3fb8aa3b28087820 */ /* 0x000fe20000400000 */
[----:B------:R-:W-:-:S05]  /*1360*/  FMUL R9, R44, 1.4426950216293334961 ;  /* 0x3fb8aa3b2c097820 */ /* 0x000fca0000400000 */
[----:B------:R-:W0:Y:S01]  /*1370*/  MUFU.EX2 R8, R8 ;  /* 0x0000000800087308 */ /* 0x000e220000000800 */
[----:B------:R-:W-:Y:S01]  /*1380*/  FMUL R44, R45, 1.4426950216293334961 ;  /* 0x3fb8aa3b2d2c7820 */ /* 0x000fe20000400000 */
[----:B------:R-:W-:Y:S01]  /*1390*/  FMUL R45, R47, 1.4426950216293334961 ;  /* 0x3fb8aa3b2f2d7820 */ /* 0x000fe20000400000 */
[----:B-1----:R-:W-:-:S05]  /*13a0*/  FADD R40, R16, R53 ;  /* 0x0000003510287221 */ /* 0x002fca0000000000 */
[----:B------:R-:W1:Y:S01]  /*13b0*/  MUFU.EX2 R9, R9 ;  /* 0x0000000900097308 */ /* 0x000e620000000800 */
[----:B------:R-:W-:-:S07]  /*13c0*/  FADD R51, R51, R12 ;  /* 0x0000000c33337221 */ /* 0x000fce0000000000 */
[----:B------:R-:W2:Y:S01]  /*13d0*/  MUFU.EX2 R46, R46 ;  /* 0x0000002e002e7308 */ /* 0x000ea20000000800 */
[----:B0-----:R-:W-:Y:S01]  /*13e0*/  FADD R12, R8, R51 ;  /* 0x00000033080c7221 */ /* 0x001fe20000000000 */
[----:B------:R-:W-:Y:S02]  /*13f0*/  FADD R47, R13, R40 ;  /* 0x000000280d2f7221 */ /* 0x000fe40000000000 */
[----:B------:R-:W0:Y:S04]  /*1400*/  LDSM.16.M88.4 R40, [R4+UR8+0xe00] ;  /* 0x000e00080428783b */ /* 0x000e280008000200 */
[----:B------:R-:W3:Y:S01]  /*1410*/  MUFU.EX2 R45, R45 ;  /* 0x0000002d002d7308 */ /* 0x000ee20000000800 */
[----:B------:R-:W-:-:S07]  /*1420*/  FADD R12, R17, R12 ;  /* 0x0000000c110c7221 */ /* 0x000fce0000000000 */
[----:B------:R-:W4:Y:S01]  /*1430*/  MUFU.EX2 R44, R44 ;  /* 0x0000002c002c7308 */ /* 0x000f220000000800 */
[----:B-1----:R-:W-:Y:S01]  /*1440*/  FADD R51, R9, R12 ;  /* 0x0000000c09337221 */ /* 0x002fe20000000000 */
[----:B--2---:R-:W-:-:S04]  /*1450*/  FADD R12, R46, R47 ;  /* 0x0000002f2e0c7221 */ /* 0x004fc80000000000 */
[----:B---3--:R-:W-:Y:S01]  /*1460*/  FADD R47, R45, R12 ;  /* 0x0000000c2d2f7221 */ /* 0x008fe20000000000 */
[----:B----4-:R-:W-:-:S04]  /*1470*/  FADD R51, R44, R51 ;  /* 0x000000332c337221 */ /* 0x010fc80000000000 */
[----:B------:R-:W1:Y:S04]  /*1480*/  SHFL.BFLY PT, R52, R47, 0x2, 0x1f ;  /* 0x0c401f002f347f89 */ /* 0x000e6800000e0000 */
[----:B------:R-:W2:Y:S01]  /*1490*/  SHFL.BFLY PT, R12, R51, 0x2, 0x1f ;  /* 0x0c401f00330c7f89 */ /* 0x000ea200000e0000 */
[C---:B------:R-:W-:Y:S01]  /*14a0*/  FMUL R20, R50.reuse, R20 ;  /* 0x0000001432147220 */ /* 0x040fe20000400000 */
[----:B------:R-:W-:Y:S01]  /*14b0*/  FMUL R21, R50, R21 ;  /* 0x0000001532157220 */ /* 0x000fe20000400000 */
[C---:B------:R-:W-:Y:S01]  /*14c0*/  FMUL R22, R7.reuse, R22 ;  /* 0x0000001607167220 */ /* 0x040fe20000400000 */
[----:B------:R-:W-:-:S07]  /*14d0*/  FMUL R23, R7, R23 ;  /* 0x0000001707177220 */ /* 0x000fce0000400000 */
[----:B0-----:R-:W-:Y:S07]  /*14e0*/  HMMA.16816.F32 R20, R28, R40, R20 ;  /* 0x000000281c14723c */ /* 0x001fee0000001814 */
[----:B-1----:R-:W-:Y:S01]  /*14f0*/  FADD R40, R47, R52 ;  /* 0x000000342f287221 */ /* 0x002fe20000000000 */
[----:B--2---:R-:W-:Y:S01]  /*1500*/  FADD R12, R51, R12 ;  /* 0x0000000c330c7221 */ /* 0x004fe20000000000 */
[----:B------:R-:W-:-:S03]  /*1510*/  F2FP.F16.F32.PACK_AB R28, R17, R8 ;  /* 0x00000008111c723e */ /* 0x000fc600000000ff */
[----:B------:R-:W0:Y:S01]  /*1520*/  SHFL.BFLY PT, R41, R40, 0x1, 0x1f ;  /* 0x0c201f0028297f89 */ /* 0x000e2200000e0000 */
[----:B------:R-:W-:-:S03]  /*1530*/  UIADD3 UR6, UR6, 0x20, URZ ;  /* 0x0000002006067890 */ /* 0x000fc6000fffe03f */
[----:B------:R-:W1:Y:S01]  /*1540*/  SHFL.BFLY PT, R17, R12, 0x1, 0x1f ;  /* 0x0c201f000c117f89 */ /* 0x000e6200000e0000 */
[----:B------:R-:W-:Y:S01]  /*1550*/  UISETP.GE.AND UP0, UPT, UR6, UR16, UPT ;  /* 0x000000100600728c */ /* 0x000fe2000bf06270 */
[----:B------:R-:W-:-:S05]  /*1560*/  F2FP.F16.F32.PACK_AB R29, R13, R16 ;  /* 0x000000100d1d723e */ /* 0x000fca00000000ff */
[----:B------:R-:W-:Y:S02]  /*1570*/  PLOP3.LUT P0, PT, PT, PT, UP0, 0x80, 0x0 ;  /* 0x000000000000781c */ /* 0x000fe40003f0f008 */
[----:B------:R-:W-:Y:S02]  /*1580*/  F2FP.F16.F32.PACK_AB R30, R44, R9 ;  /* 0x000000092c1e723e */ /* 0x000fe400000000ff */
[----:B------:R-:W-:Y:S01]  /*1590*/  F2FP.F16.F32.PACK_AB R31, R45, R46 ;  /* 0x0000002e2d1f723e */ /* 0x000fe200000000ff */
[----:B------:R-:W-:Y:S02]  /*15a0*/  ULEA UR5, UR13, UR5, 0x5 ;  /* 0x000000050d057291 */ /* 0x000fe4000f8e283f */
[----:B------:R-:W-:Y:S01]  /*15b0*/  ULEA UR4, UR11, UR4, 0x5 ;  /* 0x000000040b047291 */ /* 0x000fe2000f8e283f */
[----:B------:R-:W-:-:S03]  /*15c0*/  MOV R51, R6 ;  /* 0x0000000600337202 */ /* 0x000fc60000000f00 */
[----:B------:R-:W-:Y:S01]  /*15d0*/  HMMA.16816.F32 R24, R28, R18, R24 ;  /* 0x000000121c18723c */ /* 0x000fe20000001818 */
[----:B0-----:R-:W-:Y:S01]  /*15e0*/  FADD R40, R40, R41 ;  /* 0x0000002928287221 */ /* 0x001fe20000000000 */
[----:B-1----:R-:W-:-:S04]  /*15f0*/  FADD R17, R12, R17 ;  /* 0x000000110c117221 */ /* 0x002fc80000000000 */
[----:B------:R-:W-:Y:S01]  /*1600*/  HMMA.16816.F32 R32, R28, R14, R32 ;  /* 0x0000000e1c20723c */ /* 0x000fe20000001820 */
[----:B------:R-:W-:Y:S01]  /*1610*/  FFMA R48, R7, R48, R40 ;  /* 0x0000003007307223 */ /* 0x000fe20000000028 */
[----:B------:R-:W-:Y:S01]  /*1620*/  MOV R7, R2 ;  /* 0x0000000200077202 */ /* 0x000fe20000000f00 */
[----:B------:R-:W-:-:S03]  /*1630*/  FFMA R3, R50, R3, R17 ;  /* 0x0000000332037223 */ /* 0x000fc60000000011 */
[C---:B------:R-:W-:Y:S06]  /*1640*/  HMMA.16816.F32 R36, R28.reuse, R10, R36 ;  /* 0x0000000a1c24723c */ /* 0x040fec0000001824 */
[----:B------:R-:W-:Y:S01]  /*1650*/  HMMA.16816.F32 R20, R28, R42, R20 ;  /* 0x0000002a1c14723c */ /* 0x000fe20000001814 */
[----:B------:R-:W-:-:S08]  /*1660*/  NOP ;  /* 0x0000000000007918 */ /* 0x000fd00000000000 */
[----:B------:R-:W-:-:S15]  /*1670*/  @!P0 BRA `(.L_x_1) ;  /* 0xfffffff0009c8947 */ /* 0x000fde000383ffff */
.L_x_0:
[----:B-1----:R-:W0:Y:S01]  /*1680*/  S2R R0, SR_TID.X ;  /* 0x0000000000007919 */ /* 0x002e220000002100 */
[----:B------:R-:W1:Y:S01]  /*1690*/  S2UR UR5, SR_CgaCtaId ;  /* 0x00000000000579c3 */ /* 0x000e620000008800 */
[----:B------:R-:W-:Y:S01]  /*16a0*/  UMOV UR4, 0x400 ;  /* 0x0000040000047882 */ /* 0x000fe20000000000 */
[----:B------:R-:W-:Y:S01]  /*16b0*/  FSETP.GEU.AND P2, PT, R48, 1.175494350822287508e-38, PT ;  /* 0x008000003000780b */ /* 0x000fe20003f4e000 */
[----:B------:R-:W-:Y:S01]  /*16c0*/  IMAD.MOV.U32 R31, RZ, RZ, R20 ;  /* 0x000000ffff1f7224 */ /* 0x000fe200078e0014 */
[----:B------:R-:W-:-:S04]  /*16d0*/  MOV R40, R3 ;  /* 0x0000000300287202 */ /* 0x000fc80000000f00 */
[----:B------:R-:W-:Y:S01]  /*16e0*/  BAR.SYNC.DEFER_BLOCKING 0x0 ;  /* 0x0000000000007b1d */ /* 0x000fe20000010000 */
[----:B------:R-:W-:Y:S02]  /*16f0*/  FSETP.GT.AND P0, PT, |R48|, 8.50705917302346158658e+37, PT ;  /* 0x7e8000003000780b */ /* 0x000fe40003f04200 */
[----:B------:R-:W-:Y:S02]  /*1700*/  FSETP.GEU.AND P1, PT, R40, 1.175494350822287508e-38, PT ;  /* 0x008000002800780b */ /* 0x000fe40003f2e000 */
[----:B------:R-:W-:Y:S02]  /*1710*/  FSEL R13, RZ, -23, P2 ;  /* 0xc1b80000ff0d7808 */ /* 0x000fe40001000000 */
[----:B------:R-:W-:Y:S02]  /*1720*/  FSETP.GEU.AND P3, PT, |R48|, 1.175494350822287508e-38, PT ;  /* 0x008000003000780b */ /* 0x000fe40003f6e200 */
[----:B------:R-:W-:Y:S02]  /*1730*/  MOV R30, R27 ;  /* 0x0000001b001e7202 */ /* 0x000fe40000000f00 */
[----:B------:R-:W-:-:S03]  /*1740*/  MOV R19, R21 ;  /* 0x0000001500137202 */ /* 0x000fc60000000f00 */
[----:B------:R-:W-:Y:S01]  /*1750*/  @P0 FMUL R23, R23, 0.25 ;  /* 0x3e80000017170820 */ /* 0x000fe20000400000 */
[----:B------:R-:W-:Y:S01]  /*1760*/  @P0 FMUL R22, R22, 0.25 ;  /* 0x3e80000016160820 */ /* 0x000fe20000400000 */
[----:B------:R-:W-:Y:S01]  /*1770*/  @P0 FMUL R26, R26, 0.25 ;  /* 0x3e8000001a1a0820 */ /* 0x000fe20000400000 */
[----:B------:R-:W-:Y:S01]  /*1780*/  @P0 FMUL R39, R39, 0.25 ;  /* 0x3e80000027270820 */ /* 0x000fe20000400000 */
[----:B------:R-:W-:Y:S01]  /*1790*/  @P0 FMUL R38, R38, 0.25 ;  /* 0x3e80000026260820 */ /* 0x000fe20000400000 */
[----:B-1----:R-:W-:Y:S01]  /*17a0*/  ULEA UR6, UR5, UR4, 0x18 ;  /* 0x0000000405067291 */ /* 0x002fe2000f8ec03f */
[----:B------:R-:W-:Y:S01]  /*17b0*/  @P0 FMUL R35, R35, 0.25 ;  /* 0x3e80000023230820 */ /* 0x000fe20000400000 */
[----:B------:R-:W-:Y:S01]  /*17c0*/  @P0 FMUL R34, R34, 0.25 ;  /* 0x3e80000022220820 */ /* 0x000fe20000400000 */
[----:B------:R-:W-:Y:S01]  /*17d0*/  @P0 FMUL R30, R30, 0.25 ;  /* 0x3e8000001e1e0820 */ /* 0x000fe20000400000 */
[----:B------:R-:W-:Y:S01]  /*17e0*/  @!P3 FMUL R23, R23, 16777216 ;  /* 0x4b8000001717b820 */ /* 0x000fe20000400000 */
[----:B------:R-:W-:Y:S01]  /*17f0*/  @!P3 FMUL R22, R22, 16777216 ;  /* 0x4b8000001616b820 */ /* 0x000fe20000400000 */
[----:B------:R-:W-:Y:S01]  /*1800*/  @!P3 FMUL R26, R26, 16777216 ;  /* 0x4b8000001a1ab820 */ /* 0x000fe20000400000 */
[----:B0-----:R-:W-:Y:S01]  /*1810*/  LOP3.LUT R4, R0, 0xc0, RZ, 0xc0, !PT ;  /* 0x000000c000047812 */ /* 0x001fe200078ec0ff */
[----:B------:R-:W-:Y:S01]  /*1820*/  @!P3 FMUL R39, R39, 16777216 ;  /* 0x4b8000002727b820 */ /* 0x000fe20000400000 */
[----:B------:R-:W-:Y:S01]  /*1830*/  SHF.R.U32.HI R5, RZ, 0x1, R0 ;  /* 0x00000001ff057819 */ /* 0x000fe20000011600 */
[----:B------:R-:W-:Y:S01]  /*1840*/  @!P3 FMUL R38, R38, 16777216 ;  /* 0x4b8000002626b820 */ /* 0x000fe20000400000 */
[----:B------:R-:W-:Y:S01]  /*1850*/  SHF.L.U32 R7, R0, 0x3, RZ ;  /* 0x0000000300077819 */ /* 0x000fe200000006ff */
[----:B------:R-:W-:Y:S01]  /*1860*/  @!P3 FMUL R35, R35, 16777216 ;  /* 0x4b8000002323b820 */ /* 0x000fe20000400000 */
[----:B------:R-:W-:Y:S01]  /*1870*/  SHF.R.U32.HI R4, RZ, 0x1, R4 ;  /* 0x00000001ff047819 */ /* 0x000fe20000011604 */
[----:B------:R-:W-:Y:S01]  /*1880*/  @!P3 FMUL R34, R34, 16777216 ;  /* 0x4b8000002222b820 */ /* 0x000fe20000400000 */
[----:B------:R-:W-:Y:S01]  /*1890*/  LOP3.LUT R8, R5, 0x4, RZ, 0xc0, !PT ;  /* 0x0000000405087812 */ /* 0x000fe200078ec0ff */
[----:B------:R-:W-:Y:S01]  /*18a0*/  @!P3 FMUL R30, R30, 16777216 ;  /* 0x4b8000001e1eb820 */ /* 0x000fe20000400000 */
[----:B------:R-:W-:Y:S01]  /*18b0*/  LOP3.LUT R5, R7, 0x38, RZ, 0xc0, !PT ;  /* 0x0000003807057812 */ /* 0x000fe200078ec0ff */
[----:B------:R-:W-:Y:S01]  /*18c0*/  ULDC.64 UR4, c[0x0][0x270] ;  /* 0x00009c0000047ab9 */ /* 0x000fe20000000a00 */
[----:B------:R-:W-:Y:S01]  /*18d0*/  LOP3.LUT R18, R4, 0x1f8, R7, 0x78, !PT ;  /* 0x000001f804127812 */ /* 0x000fe200078e7807 */
[----:B------:R-:W-:Y:S01]  /*18e0*/  FMUL R7, R48, 8388608 ;  /* 0x4b00000030077820 */ /* 0x000fe20000400000 */
[----:B------:R-:W-:Y:S01]  /*18f0*/  IADD3 R20, R8, UR6, R5 ;  /* 0x0000000608147c10 */ /* 0x000fe2000fffe005 */
[----:B------:R-:W-:Y:S01]  /*1900*/  FMUL R5, R40, 8388608 ;  /* 0x4b00000028057820 */ /* 0x000fe20000400000 */
[----:B------:R-:W-:Y:S01]  /*1910*/  SHF.L.U32 R8, R0, 0x7, RZ ;  /* 0x0000000700087819 */ /* 0x000fe200000006ff */
[----:B------:R-:W-:Y:S01]  /*1920*/  UIMAD UR4, UR9, UR4, URZ ;  /* 0x00000004090472a4 */ /* 0x000fe2000f8e023f */
[----:B------:R-:W-:Y:S01]  /*1930*/  FSEL R7, R7, R48, !P2 ;  /* 0x0000003007077208 */ /* 0x000fe20005000000 */
[----:B------:R-:W-:Y:S01]  /*1940*/  @P0 FMUL R48, R48, 0.25 ;  /* 0x3e80000030300820 */ /* 0x000fe20000400000 */
[----:B------:R-:W-:Y:S01]  /*1950*/  LOP3.LUT R15, R8, 0x600, RZ, 0xc0, !PT ;  /* 0x00000600080f7812 */ /* 0x000fe200078ec0ff */
[----:B------:R-:W-:Y:S01]  /*1960*/  USHF.L.U32 UR7, UR4, 0x1, URZ ;  /* 0x0000000104077899 */ /* 0x000fe2000800063f */
[----:B------:R-:W-:Y:S01]  /*1970*/  IADD3 R8, R7, -0x3f3504f3, RZ ;  /* 0xc0cafb0d07087810 */ /* 0x000fe20007ffe0ff */
[----:B------:R-:W-:Y:S01]  /*1980*/  @!P3 FMUL R48, R48, 16777216 ;  /* 0x4b8000003030b820 */ /* 0x000fe20000400000 */
[----:B------:R-:W-:-:S02]  /*1990*/  SHF.L.U32 R4, R0, 0x5, RZ ;  /* 0x0000000500047819 */ /* 0x000fc400000006ff */
[----:B------:R-:W-:Y:S02]  /*19a0*/  LOP3.LUT R14, R8, 0xff800000, RZ, 0xc0, !PT ;  /* 0xff800000080e7812 */ /* 0x000fe400078ec0ff */
[----:B------:R-:W-:Y:S02]  /*19b0*/  FSEL R5, R5, R40, !P1 ;  /* 0x0000002805057208 */ /* 0x000fe40004800000 */
[----:B------:R-:W-:Y:S02]  /*19c0*/  FSEL R8, RZ, -23, P1 ;  /* 0xc1b80000ff087808 */ /* 0x000fe40000800000 */
[----:B------:R-:W-:Y:S02]  /*19d0*/  FSETP.GT.AND P1, PT, |R40|, 8.50705917302346158658e+37, PT ;  /* 0x7e8000002800780b */ /* 0x000fe40003f24200 */
[----:B------:R-:W-:Y:S02]  /*19e0*/  SHF.L.U32 R3, R0, 0x1, RZ ;  /* 0x0000000100037819 */ /* 0x000fe400000006ff */
[----:B------:R-:W-:-:S02]  /*19f0*/  LOP3.LUT R4, R4, 0x260, RZ, 0xc0, !PT ;  /* 0x0000026004047812 */ /* 0x000fc400078ec0ff */
[----:B------:R-:W-:Y:S02]  /*1a00*/  FSETP.GEU.AND P2, PT, |R40|, 1.175494350822287508e-38, PT ;  /* 0x008000002800780b */ /* 0x000fe40003f4e200 */
[----:B------:R-:W-:Y:S02]  /*1a10*/  LOP3.LUT R10, R4, 0x38, R3, 0x78, !PT ;  /* 0x00000038040a7812 */ /* 0x000fe400078e7803 */
[----:B------:R-:W-:Y:S02]  /*1a20*/  IADD3 R4, R5, -0x3f3504f3, RZ ;  /* 0xc0cafb0d05047810 */ /* 0x000fe40007ffe0ff */
[----:B------:R-:W-:Y:S01]  /*1a30*/  SHF.L.U32 R9, R0, 0x2, RZ ;  /* 0x0000000200097819 */ /* 0x000fe200000006ff */
[----:B------:R-:W-:Y:S01]  /*1a40*/  @P1 FMUL R40, R40, 0.25 ;  /* 0x3e80000028281820 */ /* 0x000fe20000400000 */
[----:B------:R-:W-:Y:S01]  /*1a50*/  LOP3.LUT R12, R4, 0xff800000, RZ, 0xc0, !PT ;  /* 0xff800000040c7812 */ /* 0x000fe200078ec0ff */
[----:B------:R-:W-:Y:S01]  /*1a60*/  @P1 FMUL R31, R31, 0.25 ;  /* 0x3e8000001f1f1820 */ /* 0x000fe20000400000 */
[----:B------:R-:W-:Y:S01]  /*1a70*/  LOP3.LUT R11, R10, 0x80, R9, 0xf8, !PT ;  /* 0x000000800a0b7812 */ /* 0x000fe200078ef809 */
[----:B------:R-:W-:Y:S01]  /*1a80*/  @P1 FMUL R19, R19, 0.25 ;  /* 0x3e80000013131820 */ /* 0x000fe20000400000 */
[----:B------:R-:W-:Y:S01]  /*1a90*/  LOP3.LUT R17, R9, 0x40, RZ, 0xc0, !PT ;  /* 0x0000004009117812 */ /* 0x000fe200078ec0ff */
[----:B------:R-:W-:Y:S01]  /*1aa0*/  @!P2 FMUL R40, R40, 16777216 ;  /* 0x4b8000002828a820 */ /* 0x000fe20000400000 */
[----:B------:R-:W-:Y:S01]  /*1ab0*/  I2FP.F32.S32 R9, R12 ;  /* 0x0000000c00097245 */ /* 0x000fe20000201400 */
[----:B------:R-:W-:Y:S01]  /*1ac0*/  @P1 FMUL R37, R37, 0.25 ;  /* 0x3e80000025251820 */ /* 0x000fe20000400000 */
[----:B------:R-:W-:Y:S01]  /*1ad0*/  I2FP.F32.S32 R16, R14 ;  /* 0x0000000e00107245 */ /* 0x000fe20000201400 */
[----:B------:R-:W-:Y:S01]  /*1ae0*/  @P1 FMUL R36, R36, 0.25 ;  /* 0x3e80000024241820 */ /* 0x000fe20000400000 */
[----:B------:R-:W-:Y:S01]  /*1af0*/  IADD3 R10, R18, UR6, R15 ;  /* 0x00000006120a7c10 */ /* 0x000fe2000fffe00f */
[----:B------:R-:W-:Y:S01]  /*1b00*/  FFMA.FTZ R8, R9, 1.1920928955078125e-07, R8 ;  /* 0x3400000009087823 */ /* 0x000fe20000010008 */
[----:B------:R-:W0:Y:S01]  /*1b10*/  MUFU.RCP R18, R40 ;  /* 0x0000002800127308 */ /* 0x000e220000001000 */
[----:B------:R-:W-:Y:S01]  /*1b20*/  FFMA.FTZ R9, R16, 1.1920928955078125e-07, R13 ;  /* 0x3400000010097823 */ /* 0x000fe2000001000d */
[----:B------:R-:W-:Y:S01]  /*1b30*/  @P1 FMUL R33, R33, 0.25 ;  /* 0x3e80000021211820 */ /* 0x000fe20000400000 */
[----:B------:R-:W-:Y:S01]  /*1b40*/  @P1 FMUL R32, R32, 0.25 ;  /* 0x3e80000020201820 */ /* 0x000fe20000400000 */
[----:B------:R-:W-:Y:S01]  /*1b50*/  @P1 FMUL R24, R24, 0.25 ;  /* 0x3e80000018181820 */ /* 0x000fe20000400000 */
[----:B------:R-:W-:Y:S01]  /*1b60*/  IADD3 R12, R5, -R12, RZ ;  /* 0x8000000c050c7210 */ /* 0x000fe20007ffe0ff */
[----:B------:R-:W-:Y:S01]  /*1b70*/  @P1 FMUL R25, R25, 0.25 ;  /* 0x3e80000019191820 */ /* 0x000fe20000400000 */
[----:B------:R-:W-:Y:S01]  /*1b80*/  @!P2 FMUL R31, R31, 16777216 ;  /* 0x4b8000001f1fa820 */ /* 0x000fe20000400000 */
[----:B------:R-:W1:Y:S01]  /*1b90*/  MUFU.RCP R13, R48 ;  /* 0x00000030000d7308 */ /* 0x000e620000001000 */
[----:B------:R-:W-:Y:S01]  /*1ba0*/  MOV R15, 0x3dc6b27f ;  /* 0x3dc6b27f000f7802 */ /* 0x000fe20000000f00 */
[----:B------:R-:W-:Y:S01]  /*1bb0*/  @!P2 FMUL R19, R19, 16777216 ;  /* 0x4b8000001313a820 */ /* 0x000fe20000400000 */
[----:B------:R-:W-:Y:S01]  /*1bc0*/  @!P2 FMUL R37, R37, 16777216 ;  /* 0x4b8000002525a820 */ /* 0x000fe20000400000 */
[----:B------:R-:W-:Y:S01]  /*1bd0*/  @!P2 FMUL R36, R36, 16777216 ;  /* 0x4b8000002424a820 */ /* 0x000fe20000400000 */
[----:B------:R-:W-:Y:S01]  /*1be0*/  @!P2 FMUL R33, R33, 16777216 ;  /* 0x4b8000002121a820 */ /* 0x000fe20000400000 */
[----:B------:R-:W-:Y:S01]  /*1bf0*/  @!P2 FMUL R32, R32, 16777216 ;  /* 0x4b8000002020a820 */ /* 0x000fe20000400000 */
[----:B------:R-:W-:Y:S01]  /*1c00*/  @!P2 FMUL R24, R24, 16777216 ;  /* 0x4b8000001818a820 */ /* 0x000fe20000400000 */
[----:B------:R-:W-:Y:S01]  /*1c10*/  @!P2 FMUL R25, R25, 16777216 ;  /* 0x4b8000001919a820 */ /* 0x000fe20000400000 */
[----:B------:R-:W-:Y:S01]  /*1c20*/  FADD R12, R12, -1 ;  /* 0xbf8000000c0c7421 */ /* 0x000fe20000000000 */
[----:B------:R-:W-:-:S02]  /*1c30*/  IMAD.IADD R4, R17, 0x1, R20 ;  /* 0x0000000111047824 */ /* 0x000fc400078e0214 */
[C---:B0-----:R-:W-:Y:S01]  /*1c40*/  FMUL R20, R18.reuse, R31 ;  /* 0x0000001f12147220 */ /* 0x041fe20000400000 */
[C---:B------:R-:W-:Y:S01]  /*1c50*/  FMUL R19, R18.reuse, R19 ;  /* 0x0000001312137220 */ /* 0x040fe20000400000 */
[C---:B------:R-:W-:Y:S01]  /*1c60*/  FMUL R33, R18.reuse, R33 ;  /* 0x0000002112217220 */ /* 0x040fe20000400000 */
[C---:B------:R-:W-:Y:S01]  /*1c70*/  FMUL R32, R18.reuse, R32 ;  /* 0x0000002012207220 */ /* 0x040fe20000400000 */
[C---:B------:R-:W-:Y:S01]  /*1c80*/  FMUL R31, R18.reuse, R24 ;  /* 0x00000018121f7220 */ /* 0x040fe20000400000 */
[----:B------:R-:W-:Y:S01]  /*1c90*/  IADD3 R14, R7, -R14, RZ ;  /* 0x8000000e070e7210 */ /* 0x000fe20007ffe0ff */
[C---:B-1----:R-:W-:Y:S01]  /*1ca0*/  FMUL R16, R13.reuse, R23 ;  /* 0x000000170d107220 */ /* 0x042fe20000400000 */
[C---:B------:R-:W-:Y:S01]  /*1cb0*/  FMUL R17, R13.reuse, R22 ;  /* 0x000000160d117220 */ /* 0x040fe20000400000 */
[C---:B------:R-:W-:Y:S01]  /*1cc0*/  FMUL R29, R13.reuse, R26 ;  /* 0x0000001a0d1d7220 */ /* 0x040fe20000400000 */
[C---:B------:R-:W-:Y:S01]  /*1cd0*/  FMUL R21, R13.reuse, R39 ;  /* 0x000000270d157220 */ /* 0x040fe20000400000 */
[C---:B------:R-:W-:Y:S01]  /*1ce0*/  FMUL R22, R13.reuse, R38 ;  /* 0x000000260d167220 */ /* 0x040fe20000400000 */
[C---:B------:R-:W-:Y:S01]  /*1cf0*/  FMUL R27, R13.reuse, R35 ;  /* 0x000000230d1b7220 */ /* 0x040fe20000400000 */
[C---:B------:R-:W-:Y:S01]  /*1d00*/  FMUL R28, R13.reuse, R34 ;  /* 0x000000220d1c7220 */ /* 0x040fe20000400000 */
[----:B------:R-:W-:Y:S01]  /*1d10*/  FMUL R30, R13, R30 ;  /* 0x0000001e0d1e7220 */ /* 0x000fe20000400000 */
[C---:B------:R-:W-:Y:S01]  /*1d20*/  FMUL R26, R18.reuse, R37 ;  /* 0x00000025121a7220 */ /* 0x040fe20000400000 */
[----:B------:R-:W-:Y:S01]  /*1d30*/  FMUL R23, R18, R36 ;  /* 0x0000002412177220 */ /* 0x000fe20000400000 */
[----:B------:R-:W-:Y:S01]  /*1d40*/  FFMA.FTZ R13, R12, R15, -0.16845393180847167969 ;  /* 0xbe2c7f300c0d7423 */ /* 0x000fe2000001000f */
[----:B------:R-:W-:Y:S01]  /*1d50*/  FMUL R18, R18, R25 ;  /* 0x0000001912127220 */ /* 0x000fe20000400000 */
[----:B------:R-:W-:Y:S01]  /*1d60*/  FADD R14, R14, -1 ;  /* 0xbf8000000e0e7421 */ /* 0x000fe20000000000 */
[----:B------:R-:W-:Y:S01]  /*1d70*/  F2FP.F16.F32.PACK_AB R24, R32, R31 ;  /* 0x0000001f2018723e */ /* 0x000fe200000000ff */
[----:B------:R-:W-:Y:S01]  /*1d80*/  FFMA.FTZ R13, R12, R13, 0.1716887056827545166 ;  /* 0x3e2fcf2a0c0d7423 */ /* 0x000fe2000001000d */
[----:B------:R-:W-:Y:S01]  /*1d90*/  F2FP.F16.F32.PACK_AB R25, R20, R23 ;  /* 0x000000171419723e */ /* 0x000fe200000000ff */
[----:B------:R-:W-:Y:S01]  /*1da0*/  FFMA.FTZ R15, R14, R15, -0.16845393180847167969 ;  /* 0xbe2c7f300e0f7423 */ /* 0x000fe2000001000f */
[----:B------:R-:W-:Y:S01]  /*1db0*/  F2FP.F16.F32.PACK_AB R19, R19, R26 ;  /* 0x0000001a1313723e */ /* 0x000fe200000000ff */
[C---:B------:R-:W-:Y:S01]  /*1dc0*/  FFMA.FTZ R13, R12.reuse, R13, -0.17900948226451873779 ;  /* 0xbe374e430c0d7423 */ /* 0x040fe2000001000d */
[----:B------:R-:W-:Y:S01]  /*1dd0*/  F2FP.F16.F32.PACK_AB R18, R33, R18 ;  /* 0x000000122112723e */ /* 0x000fe200000000ff */
[----:B------:R-:W-:Y:S01]  /*1de0*/  STS.64 [R11+UR6], R24 ;  /* 0x000000180b007988 */ /* 0x000fe20008000a06 */
[----:B------:R-:W-:Y:S01]  /*1df0*/  F2FP.F16.F32.PACK_AB R23, R17, R22 ;  /* 0x000000161117723e */ /* 0x000fe200000000ff */
[----:B------:R-:W-:Y:S01]  /*1e00*/  FFMA.FTZ R13, R12, R13, 0.20512372255325317383 ;  /* 0x3e520bf40c0d7423 */ /* 0x000fe2000001000d */
[----:B------:R-:W-:Y:S01]  /*1e10*/  F2FP.F16.F32.PACK_AB R22, R28, R29 ;  /* 0x0000001d1c16723e */ /* 0x000fe200000000ff */
[----:B------:R-:W-:Y:S01]  /*1e20*/  STS.64 [R11+UR6+0x100], R18 ;  /* 0x000100120b007988 */ /* 0x000fe20008000a06 */
[----:B------:R-:W-:Y:S01]  /*1e30*/  LOP3.LUT R17, R11, 0x40, RZ, 0x3c, !PT ;  /* 0x000000400b117812 */ /* 0x000fe200078e3cff */
[----:B------:R-:W-:Y:S01]  /*1e40*/  FFMA.FTZ R15, R14, R15, 0.1716887056827545166 ;  /* 0x3e2fcf2a0e0f7423 */ /* 0x000fe2000001000f */
[----:B------:R-:W-:Y:S01]  /*1e50*/  F2FP.F16.F32.PACK_AB R21, R16, R21 ;  /* 0x000000151015723e */ /* 0x000fe200000000ff */
[----:B------:R-:W-:Y:S01]  /*1e60*/  FFMA.FTZ R13, R12, R13, -0.24046532809734344482 ;  /* 0xbe763c8b0c0d7423 */ /* 0x000fe2000001000d */
[----:B------:R-:W-:Y:S01]  /*1e70*/  F2FP.F16.F32.PACK_AB R20, R27, R30 ;  /* 0x0000001e1b14723e */ /* 0x000fe200000000ff */
[----:B------:R0:W-:Y:S01]  /*1e80*/  STS.64 [R17+UR6+0x400], R22 ;  /* 0x0004001611007988 */ /* 0x0001e20008000a06 */
[----:B------:R-:W-:Y:S01]  /*1e90*/  FFMA.FTZ R15, R14, R15, -0.17900948226451873779 ;  /* 0xbe374e430e0f7423 */ /* 0x000fe2000001000f */
[----:B------:R-:W-:Y:S01]  /*1ea0*/  FFMA.FTZ R13, R12, R13, 0.28857114911079406738 ;  /* 0x3e93bf990c0d7423 */ /* 0x000fe2000001000d */
[----:B------:R-:W-:Y:S01]  /*1eb0*/  ISETP.GE.U32.AND P1, PT, R5, 0x7f800000, PT ;  /* 0x7f8000000500780c */ /* 0x000fe20003f26070 */
[----:B------:R1:W-:Y:S01]  /*1ec0*/  STS.64 [R17+UR6+0x500], R20 ;  /* 0x0005001411007988 */ /* 0x0003e20008000a06 */
[----:B------:R-:W-:Y:S01]  /*1ed0*/  FFMA.FTZ R15, R14, R15, 0.20512372255325317383 ;  /* 0x3e520bf40e0f7423 */ /* 0x000fe2000001000f */
[----:B------:R-:W-:Y:S01]  /*1ee0*/  FFMA.FTZ R13, R12, R13, -0.36067417263984680176 ;  /* 0xbeb8aa490c0d7423 */ /* 0x000fe2000001000d */
[----:B------:R-:W2:Y:S08]  /*1ef0*/  LDC R16, c[0x0][0x278] ;  /* 0x00009e00ff107b82 */ /* 0x000eb00000000800 */
[----:B------:R-:W-:Y:S01]  /*1f00*/  BAR.SYNC.DEFER_BLOCKING 0x0 ;  /* 0x0000000000007b1d */ /* 0x000fe20000010000 */
[----:B------:R-:W-:Y:S01]  /*1f10*/  FFMA.FTZ R15, R14, R15, -0.24046532809734344482 ;  /* 0xbe763c8b0e0f7423 */ /* 0x000fe2000001000f */
[----:B------:R-:W-:Y:S01]  /*1f20*/  FFMA.FTZ R13, R12, R13, 0.48089820146560668945 ;  /* 0x3ef6384a0c0d7423 */ /* 0x000fe2000001000d */
[----:B------:R-:W-:-:S02]  /*1f30*/  ISETP.GE.U32.AND P3, PT, R7, 0x7f800000, PT ;  /* 0x7f8000000700780c */ /* 0x000fc40003f66070 */
[----:B------:R-:W-:Y:S01]  /*1f40*/  FFMA.FTZ R15, R14, R15, 0.28857114911079406738 ;  /* 0x3e93bf990e0f7423 */ /* 0x000fe2000001000f */
[----:B------:R-:W-:Y:S02]  /*1f50*/  FFMA.FTZ R13, R12, R13, -0.72134751081466674805 ;  /* 0xbf38aa3b0c0d7423 */ /* 0x000fe4000001000d */
[----:B0-----:R-:W0:Y:S01]  /*1f60*/  LDC.64 R22, c[0x0][0x228] ;  /* 0x00008a00ff167b82 */ /* 0x001e220000000a00 */
[----:B------:R-:W-:Y:S01]  /*1f70*/  FSETP.NEU.AND P0, PT, R5, RZ, PT ;  /* 0x000000ff0500720b */ /* 0x000fe20003f0d000 */
[----:B------:R-:W-:Y:S01]  /*1f80*/  FFMA.FTZ R15, R14, R15, -0.36067417263984680176 ;  /* 0xbeb8aa490e0f7423 */ /* 0x000fe2000001000f */
[----:B------:R-:W-:Y:S01]  /*1f90*/  FMUL R13, R12, R13 ;  /* 0x0000000d0c0d7220 */ /* 0x000fe20000400000 */
[----:B------:R-:W-:Y:S02]  /*1fa0*/  FSETP.NEU.AND P2, PT, R7, RZ, PT ;  /* 0x000000ff0700720b */ /* 0x000fe40003f4d000 */
[----:B------:R-:W-:Y:S01]  /*1fb0*/  FFMA.FTZ R15, R14, R15, 0.48089820146560668945 ;  /* 0x3ef6384a0e0f7423 */ /* 0x000fe2000001000f */
[----:B------:R-:W-:-:S03]  /*1fc0*/  FMUL R13, R12, R13 ;  /* 0x0000000d0c0d7220 */ /* 0x000fc60000400000 */
[----:B------:R-:W-:Y:S01]  /*1fd0*/  FFMA.FTZ R15, R14, R15, -0.72134751081466674805 ;  /* 0xbf38aa3b0e0f7423 */ /* 0x000fe2000001000f */
[----:B------:R-:W-:Y:S01]  /*1fe0*/  FFMA.FTZ R13, R12, 1.4426950216293334961, R13 ;  /* 0x3fb8aa3b0c0d7823 */ /* 0x000fe2000001000d */
[----:B------:R-:W-:Y:S02]  /*1ff0*/  @P1 MOV R12, 0x7f800000 ;  /* 0x7f800000000c1802 */ /* 0x000fe40000000f00 */
[----:B------:R-:W-:Y:S01]  /*2000*/  FMUL R15, R14, R15 ;  /* 0x0000000f0e0f7220 */ /* 0x000fe20000400000 */
[----:B------:R-:W-:Y:S01]  /*2010*/  FADD R18, R8, R13 ;  /* 0x0000000d08127221 */ /* 0x000fe20000000000 */
[----:B------:R-:W-:Y:S01]  /*2020*/  SHF.R.U32.HI R13, RZ, 0x5, R0 ;  /* 0x00000005ff0d7819 */ /* 0x000fe20000011600 */
[----:B------:R-:W3:Y:S01]  /*2030*/  LDS.64 R10, [R10] ;  /* 0x000000000a0a7984 */ /* 0x000ee20000000a00 */
[C---:B------:R-:W-:Y:S01]  /*2040*/  FMUL R15, R14.reuse, R15 ;  /* 0x0000000f0e0f7220 */ /* 0x040fe20000400000 */
[----:B------:R-:W-:Y:S01]  /*2050*/  @P1 FFMA.FTZ R18, R5, R12, +INF ;  /* 0x7f80000005121423 */ /* 0x000fe2000001000c */
[----:B------:R-:W-:Y:S01]  /*2060*/  IMAD R5, R49, UR5, RZ ;  /* 0x0000000531057c24 */ /* 0x000fe2000f8e02ff */
[----:B------:R-:W-:Y:S01]  /*2070*/  SGXT.U32 R13, R13, 0x3 ;  /* 0x000000030d0d781a */ /* 0x000fe20000000000 */
[----:B------:R-:W-:Y:S01]  /*2080*/  FFMA.FTZ R14, R14, 1.4426950216293334961, R15 ;  /* 0x3fb8aa3b0e0e7823 */ /* 0x000fe2000001000f */
[C---:B------:R-:W-:Y:S01]  /*2090*/  LOP3.LUT P1, RZ, R0.reuse, 0xe0, RZ, 0xc0, !PT ;  /* 0x000000e000ff7812 */ /* 0x040fe2000782c0ff */
[----:B------:R-:W-:Y:S01]  /*20a0*/  UIMAD.WIDE UR4, UR4, 0x2, URZ ;  /* 0x00000002040478a5 */ /* 0x000fe2000f8e023f */
[----:B------:R-:W-:Y:S01]  /*20b0*/  LEA.HI R15, R0, 0x18, RZ, 0x1b ;  /* 0x00000018000f7811 */ /* 0x000fe200078fd8ff */
[----:B------:R-:W-:Y:S01]  /*20c0*/  FADD R19, R9, R14 ;  /* 0x0000000e09137221 */ /* 0x000fe20000000000 */
[----:B------:R-:W-:Y:S01]  /*20d0*/  @P3 MOV R0, 0x7f800000 ;  /* 0x7f80000000003802 */ /* 0x000fe20000000f00 */
[----:B--2---:R-:W-:Y:S01]  /*20e0*/  IMAD R13, R13, R16, RZ ;  /* 0x000000100d0d7224 */ /* 0x004fe200078e02ff */
[----:B------:R-:W-:-:S02]  /*20f0*/  SHF.L.U32 R9, R5, 0x1, RZ ;  /* 0x0000000105097819 */ /* 0x000fc400000006ff */
[----:B------:R-:W-:Y:S01]  /*2100*/  ULDC UR4, c[0x0][0x27c] ;  /* 0x00009f0000047ab9 */ /* 0x000fe20000000800 */
[----:B------:R-:W-:Y:S01]  /*2110*/  @P3 FFMA.FTZ R19, R7, R0, +INF ;  /* 0x7f80000007133423 */ /* 0x000fe20000010000 */
[----:B------:R-:W-:Y:S01]  /*2120*/  IMAD.HI R0, R5, 0x2, RZ ;  /* 0x0000000205007827 */ /* 0x000fe200078e02ff */
[----:B0-----:R-:W-:Y:S01]  /*2130*/  IADD3 R14, P3, P4, R9, UR7, R22 ;  /* 0x00000007090e7c10 */ /* 0x001fe2000fc7e016 */
[----:B------:R-:W-:Y:S01]  /*2140*/  UIMAD UR4, UR9, UR4, URZ ;  /* 0x00000004090472a4 */ /* 0x000fe2000f8e023f */
[----:B------:R-:W-:Y:S01]  /*2150*/  LEA R5, R16, R13, 0x3 ;  /* 0x0000000d10057211 */ /* 0x000fe200078e18ff */
[----:B------:R-:W-:Y:S01]  /*2160*/  IMAD R7, R15, R16, RZ ;  /* 0x000000100f077224 */ /* 0x000fe200078e02ff */
[----:B-1----:R-:W-:Y:S01]  /*2170*/  IADD3.X R20, R0, UR5, R23, P3, P4 ;  /* 0x0000000500147c10 */ /* 0x002fe20009fe8417 */
[----:B------:R-:W-:Y:S01]  /*2180*/  USHF.L.U32 UR7, UR4, 0x2, URZ ;  /* 0x0000000204077899 */ /* 0x000fe2000800063f */
[----:B------:R-:W-:Y:S01]  /*2190*/  LEA R0, R16, R5, 0x3 ;  /* 0x0000000510007211 */ /* 0x000fe200078e18ff */
[----:B------:R-:W0:Y:S01]  /*21a0*/  LDC.64 R22, c[0x0][0x230] ;  /* 0x00008c00ff167b82 */ /* 0x000e220000000a00 */
[-C--:B------:R-:W-:Y:S01]  /*21b0*/  LEA R8, P3, R13, R14.reuse, 0x1 ;  /* 0x0000000e0d087211 */ /* 0x080fe200078608ff */
[----:B------:R-:W-:Y:S01]  /*21c0*/  UIMAD.WIDE UR4, UR4, 0x4, URZ ;  /* 0x00000004040478a5 */ /* 0x000fe2000f8e023f */
[----:B------:R-:W-:-:S02]  /*21d0*/  LEA R16, P6, R7, R14, 0x1 ;  /* 0x0000000e07107211 */ /* 0x000fc400078c08ff */
[-C--:B------:R-:W-:Y:S02]  /*21e0*/  LEA R12, P4, R5, R14.reuse, 0x1 ;  /* 0x0000000e050c7211 */ /* 0x080fe400078808ff */
[C---:B------:R-:W-:Y:S02]  /*21f0*/  LEA R14, P5, R0.reuse, R14, 0x1 ;  /* 0x0000000e000e7211 */ /* 0x040fe400078a08ff */
[-C--:B------:R-:W-:Y:S02]  /*2200*/  LEA.HI.X.SX32 R9, R13, R20.reuse, 0x1, P3 ;  /* 0x000000140d097211 */ /* 0x080fe400018f0eff */
[-C--:B------:R-:W-:Y:S02]  /*2210*/  LEA.HI.X.SX32 R15, R0, R20.reuse, 0x1, P5 ;  /* 0x00000014000f7211 */ /* 0x080fe400028f0eff */
[-C--:B------:R-:W-:Y:S02]  /*2220*/  LEA.HI.X.SX32 R13, R5, R20.reuse, 0x1, P4 ;  /* 0x00000014050d7211 */ /* 0x080fe400020f0eff */
[----:B------:R-:W-:Y:S01]  /*2230*/  LEA.HI.X.SX32 R17, R7, R20, 0x1, P6 ;  /* 0x0000001407117211 */ /* 0x000fe200030f0eff */
[----:B---3--:R1:W-:Y:S01]  /*2240*/  STG.E.U16 desc[UR14][R8.64], R10 ;  /* 0x0000000a08007986 */ /* 0x0083e2000c10150e */
[----:B------:R-:W-:-:S02]  /*2250*/  PRMT R0, R10, 0x7632, R0 ;  /* 0x000076320a007816 */ /* 0x000fc40000000000 */
[----:B------:R-:W-:Y:S02]  /*2260*/  FSEL R5, R18, -INF , P0 ;  /* 0xff80000012057808 */ /* 0x000fe40000000000 */
[----:B------:R-:W-:Y:S01]  /*2270*/  FSEL R19, R19, -INF , P2 ;  /* 0xff80000013137808 */ /* 0x000fe20001000000 */
[----:B------:R2:W-:Y:S02]  /*2280*/  STG.E.U16 desc[UR14][R12.64], R0 ;  /* 0x000000000c007986 */ /* 0x0005e4000c10150e */
[----:B------:R-:W-:Y:S01]  /*2290*/  FFMA R6, R5, 0.69314718246459960938, R6 ;  /* 0x3f31721805067823 */ /* 0x000fe20000000006 */
[----:B------:R-:W-:Y:S01]  /*22a0*/  SHF.L.U32 R5, R49, 0x2, RZ ;  /* 0x0000000231057819 */ /* 0x000fe200000006ff */
[----:B------:R3:W-:Y:S01]  /*22b0*/  STG.E.U16 desc[UR14][R14.64], R11 ;  /* 0x0000000b0e007986 */ /* 0x0007e2000c10150e */
[----:B------:R-:W-:Y:S01]  /*22c0*/  FFMA R7, R19, 0.69314718246459960938, R2 ;  /* 0x3f31721813077823 */ /* 0x000fe20000000002 */
[----:B-1----:R-:W-:Y:S02]  /*22d0*/  PRMT R9, R11, 0x7632, R9 ;  /* 0x000076320b097816 */ /* 0x002fe40000000009 */
[----:B------:R-:W-:-:S02]  /*22e0*/  LOP3.LUT R8, R3, 0x78, RZ, 0xc0, !PT ;  /* 0x0000007803087812 */ /* 0x000fc400078ec0ff */
[----:B0-----:R-:W-:Y:S01]  /*22f0*/  IADD3 R2, P0, P2, R5, UR7, R22 ;  /* 0x0000000705027c10 */ /* 0x001fe2000fa1e016 */
[----:B------:R3:W-:Y:S01]  /*2300*/  STG.E.U16 desc[UR14][R16.64], R9 ;  /* 0x0000000910007986 */ /* 0x0007e2000c10150e */
[----:B--2---:R-:W-:Y:S01]  /*2310*/  IMAD.HI R0, R49, 0x4, RZ ;  /* 0x0000000431007827 */ /* 0x004fe200078e02ff */
[----:B------:R-:W-:Y:S04]  /*2320*/  BAR.SYNC.DEFER_BLOCKING 0x0 ;  /* 0x0000000000007b1d */ /* 0x000fe80000010000 */
[----:B------:R-:W-:Y:S02]  /*2330*/  IADD3.X R3, R0, UR5, R23, P0, P2 ;  /* 0x0000000500037c10 */ /* 0x000fe400087e4417 */
[----:B------:R3:W-:Y:S02]  /*2340*/  STS.64 [R8+UR6], R6 ;  /* 0x0000000608007988 */ /* 0x0007e40008000a06 */
[----:B------:R-:W-:Y:S06]  /*2350*/  BAR.SYNC.DEFER_BLOCKING 0x0 ;  /* 0x0000000000007b1d */ /* 0x000fec0000010000 */
[----:B------:R-:W-:Y:S05]  /*2360*/  @P1 EXIT ;  /* 0x000000000000194d */ /* 0x000fea0003800000 */
[----:B------:R-:W0:Y:S04]  /*2370*/  LDS R5, [R4] ;  /* 0x0000000004057984 */ /* 0x000e280000000800 */
[----:B0-----:R-:W-:Y:S01]  /*2380*/  STG.E desc[UR14][R2.64], R5 ;  /* 0x0000000502007986 */ /* 0x001fe2000c10190e */
[----:B------:R-:W-:Y:S05]  /*2390*/  EXIT ;  /* 0x000000000000794d */ /* 0x000fea0003800000 */
.L_x_2:
[----:B------:R-:W-:-:S00]  /*23a0*/  BRA `(.L_x_2) ;  /* 0xfffffffc00fc7947 */ /* 0x000fc0000383ffff */
[----:B------:R-:W-:-:S00]  /*23b0*/  NOP ;  /* 0x0000000000007918 */ /* 0x000fc00000000000 */
        /* <DEDUP_REMOVED lines=12> */
.L_x_3:


//--------------------- .nv.global.init           --------------------------
	.section	.nv.global.init,"aw",@progbits
.nv.global.init:
	.type		_$_str,@object
	.size		_$_str,(.L_0 - _$_str)
_$_str:
        /*0000*/ 	.byte	0x5f, 0x5f, 0x43, 0x55, 0x44, 0x41, 0x5f, 0x46, 0x54, 0x5a, 0x00
.L_0:


//--------------------- .nv.shared.attn_fwd       --------------------------
	.section	.nv.shared.attn_fwd,"aw",@nobits
	.sectionflags	@""
	.align	16
	.zero		1024


//--------------------- .nv.shared.reserved.0     --------------------------
	.section	.nv.shared.reserved.0,"aw",@nobits
	.weak		__nv_reservedSMEM_offset_0_alias
	.size		__nv_reservedSMEM_offset_0_alias, 0, 0
	.other		__nv_reservedSMEM_offset_0_alias,@"STO_CUDA_RESERVED_SHARED STV_DEFAULT"
__nv_reservedSMEM_offset_0_alias:
	.zero		0


//--------------------- .nv.constant0.attn_fwd    --------------------------
	.section	.nv.constant0.attn_fwd,"a",@progbits
	.sectionflags	@""
	.align	4
.nv.constant0.attn_fwd:
	.zero		664


//--------------------- SYMBOLS --------------------------

	.type		.nv.reservedSmem.offset0,@object
	.size		.nv.reservedSmem.offset0,0x4
